	.target	sm_80

	.elftype	@"ET_EXEC"


//--------------------- .note.nv.tkinfo           --------------------------
	.section	.note.nv.tkinfo,"",@"SHT_NOTE"
	.sectionflags	@"SHF_NOTE_NV_TKINFO"
	.tkinfo
        /*0018*/ 	.word	0x00000002
        /*0030*/ 	.string	""
        /*0030*/ 	.string	"ptxas"
        /*0030*/ 	.string	"Cuda compilation tools, release 13.0, V13.0.88"
        /*0030*/ 	.string	"Build cuda_13.0.r13.0/compiler.36424714_0"
        /*0030*/ 	.string	"-v  -suppress-debug-info  -lineinfo  -arch sm_80 "



//--------------------- .note.nv.cuinfo           --------------------------
	.section	.note.nv.cuinfo,"",@"SHT_NOTE"
	.sectionflags	@"SHF_NOTE_NV_CUINFO"
        /*0018*/ 	.short	0x0002
        /*001a*/ 	.short	0x0050
        /*001c*/ 	.short	0x0082
	.zero		2


//--------------------- .nv.info                  --------------------------
	.section	.nv.info,"",@"SHT_CUDA_INFO"
	.align	4


	//----- nvinfo : EIATTR_REGCOUNT
	.align		4
        /*0000*/ 	.byte	0x04, 0x2f
        /*0002*/ 	.short	(.L_2 - .L_1)
	.align		4
.L_1:
        /*0004*/ 	.word	index@(attn_fwd)
        /*0008*/ 	.word	0x000000ff


	//----- nvinfo : EIATTR_FRAME_SIZE
	.align		4
.L_2:
        /*000c*/ 	.byte	0x04, 0x11
        /*000e*/ 	.short	(.L_4 - .L_3)
	.align		4
.L_3:
        /*0010*/ 	.word	index@(attn_fwd)
        /*0014*/ 	.word	0x00000138


	//----- nvinfo : EIATTR_MIN_STACK_SIZE
	.align		4
.L_4:
        /*0018*/ 	.byte	0x04, 0x12
        /*001a*/ 	.short	(.L_6 - .L_5)
	.align		4
.L_5:
        /*001c*/ 	.word	index@(attn_fwd)
        /*0020*/ 	.word	0x00000138
.L_6:


//--------------------- .nv.info.attn_fwd         --------------------------
	.section	.nv.info.attn_fwd,"",@"SHT_CUDA_INFO"
	.sectionflags	@""
	.align	4


	//----- nvinfo : EIATTR_CUDA_API_VERSION
	.align		4
        /*0000*/ 	.byte	0x04, 0x37
        /*0002*/ 	.short	(.L_8 - .L_7)
.L_7:
        /*0004*/ 	.word	0x00000082


	//----- nvinfo : EIATTR_SW2861232_WAR
	.align		4
.L_8:
        /*0008*/ 	.byte	0x01, 0x35
	.zero		2


	//----- nvinfo : EIATTR_PARAM_CBANK
	.align		4
        /*000c*/ 	.byte	0x04, 0x0a
        /*000e*/ 	.short	(.L_10 - .L_9)
	.align		4
.L_9:
        /*0010*/ 	.word	index@(.nv.constant0.attn_fwd)
        /*0014*/ 	.short	0x0160
        /*0016*/ 	.short	0x0088


	//----- nvinfo : EIATTR_CBANK_PARAM_SIZE
	.align		4
.L_10:
        /*0018*/ 	.byte	0x03, 0x19
        /*001a*/ 	.short	0x0088


	//----- nvinfo : EIATTR_KPARAM_INFO
	.align		4
        /*001c*/ 	.byte	0x04, 0x17
        /*001e*/ 	.short	(.L_12 - .L_11)
.L_11:
        /*0020*/ 	.word	0x00000000
        /*0024*/ 	.short	0x0019
        /*0026*/ 	.short	0x0080
        /*0028*/ 	.byte	0x00, 0xf4, 0x21, 0x00


	//----- nvinfo : EIATTR_KPARAM_INFO
	.align		4
.L_12:
        /*002c*/ 	.byte	0x04, 0x17
        /*002e*/ 	.short	(.L_14 - .L_13)
.L_13:
        /*0030*/ 	.word	0x00000000
        /*0034*/ 	.short	0x0018
        /*0036*/ 	.short	0x0078
        /*0038*/ 	.byte	0x00, 0xf4, 0x21, 0x00


	//----- nvinfo : EIATTR_KPARAM_INFO
	.align		4
.L_14:
        /*003c*/ 	.byte	0x04, 0x17
        /*003e*/ 	.short	(.L_16 - .L_15)
.L_15:
        /*0040*/ 	.word	0x00000000
        /*0044*/ 	.short	0x0017
        /*0046*/ 	.short	0x0070
        /*0048*/ 	.byte	0x00, 0xf0, 0x11, 0x00


	//----- nvinfo : EIATTR_KPARAM_INFO
	.align		4
.L_16:
        /*004c*/ 	.byte	0x04, 0x17
        /*004e*/ 	.short	(.L_18 - .L_17)
.L_17:
        /*0050*/ 	.word	0x00000000
        /*0054*/ 	.short	0x0016
        /*0056*/ 	.short	0x006c
        /*0058*/ 	.byte	0x00, 0xf0, 0x11, 0x00


	//----- nvinfo : EIATTR_KPARAM_INFO
	.align		4
.L_18:
        /*005c*/ 	.byte	0x04, 0x17
        /*005e*/ 	.short	(.L_20 - .L_19)
.L_19:
        /*0060*/ 	.word	0x00000000
        /*0064*/ 	.short	0x0015
        /*0066*/ 	.short	0x0068
        /*0068*/ 	.byte	0x00, 0xf0, 0x11, 0x00


	//----- nvinfo : EIATTR_KPARAM_INFO
	.align		4
.L_20:
        /*006c*/ 	.byte	0x04, 0x17
        /*006e*/ 	.short	(.L_22 - .L_21)
.L_21:
        /*0070*/ 	.word	0x00000000
        /*0074*/ 	.short	0x0014
        /*0076*/ 	.short	0x0064
        /*0078*/ 	.byte	0x00, 0xf0, 0x11, 0x00


	//----- nvinfo : EIATTR_KPARAM_INFO
	.align		4
.L_22:
        /*007c*/ 	.byte	0x04, 0x17
        /*007e*/ 	.short	(.L_24 - .L_23)
.L_23:
        /*0080*/ 	.word	0x00000000
        /*0084*/ 	.short	0x0013
        /*0086*/ 	.short	0x0060
        /*0088*/ 	.byte	0x00, 0xf0, 0x11, 0x00


	//----- nvinfo : EIATTR_KPARAM_INFO
	.align		4
.L_24:
        /*008c*/ 	.byte	0x04, 0x17
        /*008e*/ 	.short	(.L_26 - .L_25)
.L_25:
        /*0090*/ 	.word	0x00000000
        /*0094*/ 	.short	0x0012
        /*0096*/ 	.short	0x005c
        /*0098*/ 	.byte	0x00, 0xf0, 0x11, 0x00


	//----- nvinfo : EIATTR_KPARAM_INFO
	.align		4
.L_26:
        /*009c*/ 	.byte	0x04, 0x17
        /*009e*/ 	.short	(.L_28 - .L_27)
.L_27:
        /*00a0*/ 	.word	0x00000000
        /*00a4*/ 	.short	0x0011
        /*00a6*/ 	.short	0x0058
        /*00a8*/ 	.byte	0x00, 0xf0, 0x11, 0x00


	//----- nvinfo : EIATTR_KPARAM_INFO
	.align		4
.L_28:
        /*00ac*/ 	.byte	0x04, 0x17
        /*00ae*/ 	.short	(.L_30 - .L_29)
.L_29:
        /*00b0*/ 	.word	0x00000000
        /*00b4*/ 	.short	0x0010
        /*00b6*/ 	.short	0x0054
        /*00b8*/ 	.byte	0x00, 0xf0, 0x11, 0x00


	//----- nvinfo : EIATTR_KPARAM_INFO
	.align		4
.L_30:
        /*00bc*/ 	.byte	0x04, 0x17
        /*00be*/ 	.short	(.L_32 - .L_31)
.L_31:
        /*00c0*/ 	.word	0x00000000
        /*00c4*/ 	.short	0x000f
        /*00c6*/ 	.short	0x0050
        /*00c8*/ 	.byte	0x00, 0xf0, 0x11, 0x00


	//----- nvinfo : EIATTR_KPARAM_INFO
	.align		4
.L_32:
        /*00cc*/ 	.byte	0x04, 0x17
        /*00ce*/ 	.short	(.L_34 - .L_33)
.L_33:
        /*00d0*/ 	.word	0x00000000
        /*00d4*/ 	.short	0x000e
        /*00d6*/ 	.short	0x004c
        /*00d8*/ 	.byte	0x00, 0xf0, 0x11, 0x00


	//----- nvinfo : EIATTR_KPARAM_INFO
	.align		4
.L_34:
        /*00dc*/ 	.byte	0x04, 0x17
        /*00de*/ 	.short	(.L_36 - .L_35)
.L_35:
        /*00e0*/ 	.word	0x00000000
        /*00e4*/ 	.short	0x000d
        /*00e6*/ 	.short	0x0048
        /*00e8*/ 	.byte	0x00, 0xf0, 0x11, 0x00


	//----- nvinfo : EIATTR_KPARAM_INFO
	.align		4
.L_36:
        /*00ec*/ 	.byte	0x04, 0x17
        /*00ee*/ 	.short	(.L_38 - .L_37)
.L_37:
        /*00f0*/ 	.word	0x00000000
        /*00f4*/ 	.short	0x000c
        /*00f6*/ 	.short	0x0044
        /*00f8*/ 	.byte	0x00, 0xf0, 0x11, 0x00


	//----- nvinfo : EIATTR_KPARAM_INFO
	.align		4
.L_38:
        /*00fc*/ 	.byte	0x04, 0x17
        /*00fe*/ 	.short	(.L_40 - .L_39)
.L_39:
        /*0100*/ 	.word	0x00000000
        /*0104*/ 	.short	0x000b
        /*0106*/ 	.short	0x0040
        /*0108*/ 	.byte	0x00, 0xf0, 0x11, 0x00


	//----- nvinfo : EIATTR_KPARAM_INFO
	.align		4
.L_40:
        /*010c*/ 	.byte	0x04, 0x17
        /*010e*/ 	.short	(.L_42 - .L_41)
.L_41:
        /*0110*/ 	.word	0x00000000
        /*0114*/ 	.short	0x000a
        /*0116*/ 	.short	0x003c
        /*0118*/ 	.byte	0x00, 0xf0, 0x11, 0x00


	//----- nvinfo : EIATTR_KPARAM_INFO
	.align		4
.L_42:
        /*011c*/ 	.byte	0x04, 0x17
        /*011e*/ 	.short	(.L_44 - .L_43)
.L_43:
        /*0120*/ 	.word	0x00000000
        /*0124*/ 	.short	0x0009
        /*0126*/ 	.short	0x0038
        /*0128*/ 	.byte	0x00, 0xf0, 0x11, 0x00


	//----- nvinfo : EIATTR_KPARAM_INFO
	.align		4
.L_44:
        /*012c*/ 	.byte	0x04, 0x17
        /*012e*/ 	.short	(.L_46 - .L_45)
.L_45:
        /*0130*/ 	.word	0x00000000
        /*0134*/ 	.short	0x0008
        /*0136*/ 	.short	0x0034
        /*0138*/ 	.byte	0x00, 0xf0, 0x11, 0x00


	//----- nvinfo : EIATTR_KPARAM_INFO
	.align		4
.L_46:
        /*013c*/ 	.byte	0x04, 0x17
        /*013e*/ 	.short	(.L_48 - .L_47)
.L_47:
        /*0140*/ 	.word	0x00000000
        /*0144*/ 	.short	0x0007
        /*0146*/ 	.short	0x0030
        /*0148*/ 	.byte	0x00, 0xf0, 0x11, 0x00


	//----- nvinfo : EIATTR_KPARAM_INFO
	.align		4
.L_48:
        /*014c*/ 	.byte	0x04, 0x17
        /*014e*/ 	.short	(.L_50 - .L_49)
.L_49:
        /*0150*/ 	.word	0x00000000
        /*0154*/ 	.short	0x0006
        /*0156*/ 	.short	0x002c
        /*0158*/ 	.byte	0x00, 0xf0, 0x11, 0x00


	//----- nvinfo : EIATTR_KPARAM_INFO
	.align		4
.L_50:
        /*015c*/ 	.byte	0x04, 0x17
        /*015e*/ 	.short	(.L_52 - .L_51)
.L_51:
        /*0160*/ 	.word	0x00000000
        /*0164*/ 	.short	0x0005
        /*0166*/ 	.short	0x0028
        /*0168*/ 	.byte	0x00, 0xf0, 0x11, 0x00


	//----- nvinfo : EIATTR_KPARAM_INFO
	.align		4
.L_52:
        /*016c*/ 	.byte	0x04, 0x17
        /*016e*/ 	.short	(.L_54 - .L_53)
.L_53:
        /*0170*/ 	.word	0x00000000
        /*0174*/ 	.short	0x0004
        /*0176*/ 	.short	0x0020
        /*0178*/ 	.byte	0x00, 0xf4, 0x21, 0x00


	//----- nvinfo : EIATTR_KPARAM_INFO
	.align		4
.L_54:
        /*017c*/ 	.byte	0x04, 0x17
        /*017e*/ 	.short	(.L_56 - .L_55)
.L_55:
        /*0180*/ 	.word	0x00000000
        /*0184*/ 	.short	0x0003
        /*0186*/ 	.short	0x0018
        /*0188*/ 	.byte	0x00, 0xf4, 0x21, 0x00


	//----- nvinfo : EIATTR_KPARAM_INFO
	.align		4
.L_56:
        /*018c*/ 	.byte	0x04, 0x17
        /*018e*/ 	.short	(.L_58 - .L_57)
.L_57:
        /*0190*/ 	.word	0x00000000
        /*0194*/ 	.short	0x0002
        /*0196*/ 	.short	0x0010
        /*0198*/ 	.byte	0x00, 0xf4, 0x21, 0x00


	//----- nvinfo : EIATTR_KPARAM_INFO
	.align		4
.L_58:
        /*019c*/ 	.byte	0x04, 0x17
        /*019e*/ 	.short	(.L_60 - .L_59)
.L_59:
        /*01a0*/ 	.word	0x00000000
        /*01a4*/ 	.short	0x0001
        /*01a6*/ 	.short	0x0008
        /*01a8*/ 	.byte	0x00, 0xf4, 0x21, 0x00


	//----- nvinfo : EIATTR_KPARAM_INFO
	.align		4
.L_60:
        /*01ac*/ 	.byte	0x04, 0x17
        /*01ae*/ 	.short	(.L_62 - .L_61)
.L_61:
        /*01b0*/ 	.word	0x00000000
        /*01b4*/ 	.short	0x0000
        /*01b6*/ 	.short	0x0000
        /*01b8*/ 	.byte	0x00, 0xf4, 0x21, 0x00


	//----- nvinfo : EIATTR_MAXREG_COUNT
	.align		4
.L_62:
        /*01bc*/ 	.byte	0x03, 0x1b
        /*01be*/ 	.short	0x00ff


	//----- nvinfo : EIATTR_NUM_BARRIERS
	.align		4
        /*01c0*/ 	.byte	0x02, 0x4c
        /*01c2*/ 	.byte	0x01
	.zero		1


	//----- nvinfo : EIATTR_ANNOTATIONS
	.align		4
        /*01c4*/ 	.byte	0x04, 0x55
        /*01c6*/ 	.short	(.L_64 - .L_63)


	//   ....[0]....
.L_63:
        /*01c8*/ 	.word	0x00000001
        /*01cc*/ 	.byte	0x30, 0x1e, 0x00, 0x00, 0x01, 0x00, 0x00, 0x00, 0xb0, 0x1e, 0x00, 0x00, 0x01, 0x00, 0x00, 0x00
        /* <DEDUP_REMOVED lines=37> */
        /*042c*/ 	.byte	0x20, 0x3a, 0x00, 0x00, 0x01, 0x00, 0x00, 0x00, 0xa0, 0x3a, 0x00, 0x00


	//----- nvinfo : EIATTR_MERCURY_ISA_VERSION
	.align		4
.L_64:
        /*0438*/ 	.byte	0x03, 0x5f
        /*043a*/ 	.short	0x0000


	//----- nvinfo : EIATTR_COOP_GROUP_MASK_REGIDS
	.align		4
        /*043c*/ 	.byte	0x04, 0x29
        /*043e*/ 	.short	(.L_66 - .L_65)


	//   ....[0]....
.L_65:
        /*0440*/ 	.word	0xffffffff


	//   ....[1]....
        /*0444*/ 	.word	0xffffffff


	//   ....[2]....
        /*0448*/ 	.word	0xffffffff


	//   ....[3]....
        /*044c*/ 	.word	0xffffffff


	//   ....[4]....
        /*0450*/ 	.word	0xffffffff


	//   ....[5]....
        /*0454*/ 	.word	0xffffffff


	//   ....[6]....
        /*0458*/ 	.word	0xffffffff


	//   ....[7]....
        /*045c*/ 	.word	0xffffffff


	//   ....[8]....
        /*0460*/ 	.word	0xffffffff


	//   ....[9]....
        /*0464*/ 	.word	0xffffffff


	//   ....[10]....
        /*0468*/ 	.word	0xffffffff


	//   ....[11]....
        /*046c*/ 	.word	0xffffffff


	//   ....[12]....
        /*0470*/ 	.word	0xffffffff


	//   ....[13]....
        /*0474*/ 	.word	0xffffffff


	//   ....[14]....
        /*0478*/ 	.word	0xffffffff


	//   ....[15]....
        /*047c*/ 	.word	0xffffffff


	//----- nvinfo : EIATTR_COOP_GROUP_INSTR_OFFSETS
	.align		4
.L_66:
        /*0480*/ 	.byte	0x04, 0x28
        /*0482*/ 	.short	(.L_68 - .L_67)


	//   ....[0]....
.L_67:
        /*0484*/ 	.word	0x00004610


	//   ....[1]....
        /*0488*/ 	.word	0x00004760


	//   ....[2]....
        /*048c*/ 	.word	0x00004780


	//   ....[3]....
        /*0490*/ 	.word	0x00004860


	//   ....[4]....
        /*0494*/ 	.word	0x000048a0


	//   ....[5]....
        /*0498*/ 	.word	0x00004910


	//   ....[6]....
        /*049c*/ 	.word	0x00004930


	//   ....[7]....
        /*04a0*/ 	.word	0x000049b0


	//   ....[8]....
        /*04a4*/ 	.word	0x000064e0


	//   ....[9]....
        /*04a8*/ 	.word	0x000064f0


	//   ....[10]....
        /*04ac*/ 	.word	0x00006500


	//   ....[11]....
        /*04b0*/ 	.word	0x00006510


	//   ....[12]....
        /*04b4*/ 	.word	0x00006600


	//   ....[13]....
        /*04b8*/ 	.word	0x00006610


	//   ....[14]....
        /*04bc*/ 	.word	0x00006620


	//   ....[15]....
        /*04c0*/ 	.word	0x00006640


	//----- nvinfo : EIATTR_EXIT_INSTR_OFFSETS
	.align		4
.L_68:
        /*04c4*/ 	.byte	0x04, 0x1c
        /*04c6*/ 	.short	(.L_70 - .L_69)


	//   ....[0]....
.L_69:
        /*04c8*/ 	.word	0x00009780


	//----- nvinfo : EIATTR_REQNTID
	.align		4
.L_70:
        /*04cc*/ 	.byte	0x04, 0x10
        /*04ce*/ 	.short	(.L_72 - .L_71)
.L_71:
        /*04d0*/ 	.word	0x00000080
        /*04d4*/ 	.word	0x00000001
        /*04d8*/ 	.word	0x00000001
.L_72:


//--------------------- .nv.callgraph             --------------------------
	.section	.nv.callgraph,"",@"SHT_CUDA_CALLGRAPH"
	.align	4
	.sectionentsize	8
	.align		4
        /*0000*/ 	.word	0x00000000
	.align		4
        /*0004*/ 	.word	0xffffffff
	.align		4
        /*0008*/ 	.word	0x00000000
	.align		4
        /*000c*/ 	.word	0xfffffffe
	.align		4
        /*0010*/ 	.word	0x00000000
	.align		4
        /*0014*/ 	.word	0xfffffffd
	.align		4
        /*0018*/ 	.word	0x00000000
	.align		4
        /*001c*/ 	.word	0xfffffffc


//--------------------- .nv.rel.action            --------------------------
	.section	.nv.rel.action,"",@"SHT_CUDA_RELOCINFO"
	.align	8
	.sectionentsize	8
        /*0000*/ 	.byte	0x73, 0x00, 0x00, 0x00, 0x00, 0x00, 0x00, 0x00, 0x00, 0x00, 0x00, 0x11, 0x25, 0x00, 0x05, 0x36


//--------------------- .nv.constant4             --------------------------
	.section	.nv.constant4,"a",@progbits
	.align	8
	.align		8
.nv.constant4:
        /*0000*/ 	.dword	_$_str


//--------------------- .nv.constant0.attn_fwd    --------------------------
	.section	.nv.constant0.attn_fwd,"a",@progbits
	.sectionflags	@""
	.align	4
.nv.constant0.attn_fwd:
	.zero		488


//--------------------- .text.attn_fwd            --------------------------
	.section	.text.attn_fwd,"ax",@progbits
	.sectioninfo	@"SHI_REGISTERS=255"
	.align	128
        .global         attn_fwd
        .type           attn_fwd,@function
        .size           attn_fwd,(.L_x_4 - attn_fwd)
        .other          attn_fwd,@"STO_CUDA_ENTRY STV_DEFAULT"
attn_fwd:
.text.attn_fwd:
[----:B------:R-:W-:Y:S02]  /*0000*/  MOV R1, c[0x0][0x28] ;  /* 0x00000a0000017a02 */ /* 0x000fe40000000f00 */
[----:B------:R-:W0:Y:S01]  /*0010*/  S2R R130, SR_TID.X ;  /* 0x0000000000827919 */ /* 0x000e220000002100 */
[----:B------:R-:W-:Y:S01]  /*0020*/  MOV R55, c[0x0][0x198] ;  /* 0x0000660000377a02 */ /* 0x000fe20000000f00 */
[----:B------:R-:W-:Y:S01]  /*0030*/  ULDC.64 UR4, c[0x0][0x118] ;  /* 0x0000460000047ab9 */ /* 0x000fe20000000a00 */
[----:B------:R-:W-:Y:S01]  /*0040*/  IADD3 R1, R1, -0x138, RZ ;  /* 0xfffffec801017810 */ /* 0x000fe20007ffe0ff */
[----:B------:R-:W1:Y:S01]  /*0050*/  S2R R0, SR_CTAID.X ;  /* 0x0000000000007919 */ /* 0x000e620000002500 */
[C---:B------:R-:W-:Y:S01]  /*0060*/  SHF.L.U32 R15, R55.reuse, 0x4, RZ ;  /* 0x00000004370f7819 */ /* 0x040fe200000006ff */
[C---:B------:R-:W-:Y:S01]  /*0070*/  IMAD R23, R55.reuse, 0x14, RZ ;  /* 0x0000001437177824 */ /* 0x040fe200078e02ff */
[C---:B------:R-:W-:Y:S01]  /*0080*/  SHF.L.U32 R11, R55.reuse, 0x3, RZ ;  /* 0x00000003370b7819 */ /* 0x040fe200000006ff */
[----:B------:R-:W2:Y:S01]  /*0090*/  S2R R140, SR_CTAID.Y ;  /* 0x00000000008c7919 */ /* 0x000ea20000002600 */
[C---:B------:R-:W-:Y:S01]  /*00a0*/  IMAD R21, R55.reuse, 0xa, RZ ;  /* 0x0000000a37157824 */ /* 0x040fe200078e02ff */
[C---:B------:R-:W-:Y:S01]  /*00b0*/  SHF.L.U32 R17, R55.reuse, 0x5, RZ ;  /* 0x0000000537117819 */ /* 0x040fe200000006ff */
[C---:B------:R-:W-:Y:S01]  /*00c0*/  IMAD R19, R55.reuse, 0x50, RZ ;  /* 0x0000005037137824 */ /* 0x040fe200078e02ff */
[CC--:B------:R-:W-:Y:S01]  /*00d0*/  LEA R7, R55.reuse, R55.reuse, 0x1 ;  /* 0x0000003737077211 */ /* 0x0c0fe200078e08ff */
[C---:B------:R-:W-:Y:S01]  /*00e0*/  IMAD R9, R55.reuse, 0x6, RZ ;  /* 0x0000000637097824 */ /* 0x040fe200078e02ff */
[C---:B------:R-:W-:Y:S01]  /*00f0*/  SHF.L.U32 R25, R55.reuse, 0x1, RZ ;  /* 0x0000000137197819 */ /* 0x040fe200000006ff */
[C---:B------:R-:W-:Y:S01]  /*0100*/  IMAD R27, R55.reuse, 0x28, RZ ;  /* 0x00000028371b7824 */ /* 0x040fe200078e02ff */
[CC--:B------:R-:W-:Y:S01]  /*0110*/  LEA R13, R55.reuse, -R55.reuse, 0x3 ;  /* 0x80000037370d7211 */ /* 0x0c0fe200078e18ff */
[C---:B------:R-:W-:Y:S01]  /*0120*/  IMAD R161, R55.reuse, 0x60, RZ ;  /* 0x0000006037a17824 */ /* 0x040fe200078e02ff */
[CC--:B------:R-:W-:Y:S01]  /*0130*/  LEA R53, R55.reuse, -R55.reuse, 0x6 ;  /* 0x8000003737357211 */ /* 0x0c0fe200078e30ff */
[C---:B------:R-:W-:Y:S01]  /*0140*/  IMAD R35, R55.reuse, 0x18, RZ ;  /* 0x0000001837237824 */ /* 0x040fe200078e02ff */
[C---:B------:R-:W-:Y:S01]  /*0150*/  SHF.L.U32 R31, R55.reuse, 0x2, RZ ;  /* 0x00000002371f7819 */ /* 0x040fe200000006ff */
[C---:B------:R-:W-:Y:S01]  /*0160*/  IMAD R43, R55.reuse, 0x30, RZ ;  /* 0x00000030372b7824 */ /* 0x040fe200078e02ff */
[CC--:B------:R-:W-:Y:S01]  /*0170*/  LEA R37, R55.reuse, R55.reuse, 0x3 ;  /* 0x0000003737257211 */ /* 0x0c0fe200078e18ff */
[C---:B------:R-:W-:Y:S01]  /*0180*/  IMAD R33, R55.reuse, 0xc, RZ ;  /* 0x0000000c37217824 */ /* 0x040fe200078e02ff */
[----:B0-----:R-:W-:Y:S01]  /*0190*/  LOP3.LUT R132, R130, 0x7f, RZ, 0xc0, !PT ;  /* 0x0000007f82847812 */ /* 0x001fe200078ec0ff */
[C---:B------:R-:W-:Y:S01]  /*01a0*/  IMAD R51, R55.reuse, 0x38, RZ ;  /* 0x0000003837337824 */ /* 0x040fe200078e02ff */
[CC--:B------:R-:W-:Y:S01]  /*01b0*/  LEA R49, R55.reuse, -R55.reuse, 0x4 ;  /* 0x8000003737317211 */ /* 0x0c0fe200078e20ff */
[C---:B------:R-:W-:Y:S01]  /*01c0*/  IMAD R177, R55.reuse, 0x70, RZ ;  /* 0x0000007037b17824 */ /* 0x040fe200078e02ff */
[----:B-1----:R-:W-:Y:S01]  /*01d0*/  LEA R2, R0, R132, 0x7 ;  /* 0x0000008400027211 */ /* 0x002fe200078e38ff */
[C---:B------:R-:W-:Y:S01]  /*01e0*/  IMAD R41, R55.reuse, 0xe, RZ ;  /* 0x0000000e37297824 */ /* 0x040fe200078e02ff */
[CC--:B------:R-:W-:Y:S01]  /*01f0*/  LEA R57, R55.reuse, R55.reuse, 0x4 ;  /* 0x0000003737397211 */ /* 0x0c0fe200078e20ff */
[C---:B------:R-:W-:Y:S01]  /*0200*/  IMAD R45, R55.reuse, 0x1c, RZ ;  /* 0x0000001c372d7824 */ /* 0x040fe200078e02ff */
[CC--:B------:R-:W-:Y:S01]  /*0210*/  LEA R85, R55.reuse, -R55.reuse, 0x5 ;  /* 0x8000003737557211 */ /* 0x0c0fe200078e28ff */
[----:B--2---:R-:W-:Y:S01]  /*0220*/  IMAD R0, R140, c[0x0][0x190], RZ ;  /* 0x000064008c007a24 */ /* 0x004fe200078e02ff */
[----:B------:R-:W-:Y:S01]  /*0230*/  LEA R87, R55, R55, 0x5 ;  /* 0x0000003737577211 */ /* 0x000fe200078e28ff */
[----:B------:R-:W-:-:S02]  /*0240*/  IMAD R3, R2, c[0x0][0x194], RZ ;  /* 0x0000650002037a24 */ /* 0x000fc400078e02ff */
[----:B------:R-:W-:Y:S01]  /*0250*/  IMAD R29, R55, 0x42, RZ ;  /* 0x00000042371d7824 */ /* 0x000fe200078e02ff */
[C---:B------:R-:W-:Y:S01]  /*0260*/  SHF.L.U32 R2, R0.reuse, 0x1, RZ ;  /* 0x0000000100027819 */ /* 0x040fe200000006ff */
[----:B------:R-:W-:Y:S01]  /*0270*/  IMAD.HI R0, R0, 0x2, RZ ;  /* 0x0000000200007827 */ /* 0x000fe200078e02ff */
[----:B------:R-:W-:-:S03]  /*0280*/  SHF.L.U32 R5, R3, 0x1, RZ ;  /* 0x0000000103057819 */ /* 0x000fc600000006ff */
[----:B------:R-:W-:Y:S01]  /*0290*/  IMAD.HI R3, R3, 0x2, RZ ;  /* 0x0000000203037827 */ /* 0x000fe200078e02ff */
[----:B------:R-:W-:Y:S02]  /*02a0*/  IADD3 R2, P0, P1, R5, c[0x0][0x160], R2 ;  /* 0x0000580005027a10 */ /* 0x000fe4000791e002 */
[C---:B------:R-:W-:Y:S01]  /*02b0*/  LEA R5, R55.reuse, R55, 0x2 ;  /* 0x0000003737057211 */ /* 0x040fe200078e10ff */
[----:B------:R-:W-:Y:S01]  /*02c0*/  IMAD R191, R55, 0x7e, RZ ;  /* 0x0000007e37bf7824 */ /* 0x000fe200078e02ff */
[----:B------:R-:W-:Y:S01]  /*02d0*/  IADD3.X R3, R3, c[0x0][0x164], R0, P0, P1 ;  /* 0x0000590003037a10 */ /* 0x000fe200007e2400 */
[C---:B------:R-:W-:Y:S01]  /*02e0*/  IMAD R69, R55.reuse, 0x48, RZ ;  /* 0x0000004837457824 */ /* 0x040fe200078e02ff */
[CC--:B------:R-:W-:Y:S01]  /*02f0*/  LEA R14, P3, R55.reuse, R2.reuse, 0x5 ;  /* 0x00000002370e7211 */ /* 0x0c0fe200078628ff */
[C---:B------:R-:W-:Y:S01]  /*0300*/  IMAD R67, R55.reuse, 0x46, RZ ;  /* 0x0000004637437824 */ /* 0x040fe200078e02ff */
[CC--:B------:R-:W-:Y:S01]  /*0310*/  LEA R10, P2, R55.reuse, R2.reuse, 0x4 ;  /* 0x00000002370a7211 */ /* 0x0c0fe200078420ff */
[----:B------:R-:W-:Y:S01]  /*0320*/  IMAD R59, R55, 0x12, RZ ;  /* 0x00000012373b7824 */ /* 0x000fe200078e02ff */
[-C--:B------:R-:W-:Y:S01]  /*0330*/  LEA.HI.X.SX32 R15, R15, R3.reuse, 0x1, P3 ;  /* 0x000000030f0f7211 */ /* 0x080fe200018f0eff */
[----:B------:R-:W-:Y:S01]  /*0340*/  IMAD R71, R55, 0x16, RZ ;  /* 0x0000001637477824 */ /* 0x000fe200078e02ff */
[-C--:B------:R-:W-:Y:S01]  /*0350*/  IADD3 R20, P3, R23, R2.reuse, RZ ;  /* 0x0000000217147210 */ /* 0x080fe20007f7e0ff */
[C---:B------:R-:W-:Y:S01]  /*0360*/  IMAD R65, R55.reuse, 0x44, RZ ;  /* 0x0000004437417824 */ /* 0x040fe200078e02ff */
[CC--:B------:R-:W-:Y:S01]  /*0370*/  LEA R16, P1, R55.reuse, R2.reuse, 0x6 ;  /* 0x0000000237107211 */ /* 0x0c0fe200078230ff */
[----:B------:R-:W-:Y:S01]  /*0380*/  IMAD R77, R55, 0x1a, RZ ;  /* 0x0000001a374d7824 */ /* 0x000fe200078e02ff */
[-C--:B------:R-:W-:Y:S01]  /*0390*/  LEA.HI.X.SX32 R11, R11, R3.reuse, 0x1, P2 ;  /* 0x000000030b0b7211 */ /* 0x080fe200010f0eff */
[----:B------:R-:W-:Y:S01]  /*03a0*/  IMAD R39, R55, 0xb, RZ ;  /* 0x0000000b37277824 */ /* 0x000fe200078e02ff */
[-C--:B------:R-:W-:Y:S01]  /*03b0*/  IADD3 R18, P2, R21, R2.reuse, RZ ;  /* 0x0000000215127210 */ /* 0x080fe20007f5e0ff */
[----:B------:R-:W-:Y:S01]  /*03c0*/  IMAD R83, R55, 0x1e, RZ ;  /* 0x0000001e37537824 */ /* 0x000fe200078e02ff */
[-C--:B------:R-:W-:Y:S01]  /*03d0*/  IADD3 R4, P0, R19, R2.reuse, RZ ;  /* 0x0000000213047210 */ /* 0x080fe20007f1e0ff */
[----:B------:R-:W-:Y:S01]  /*03e0*/  IMAD R89, R55, 0x22, RZ ;  /* 0x0000002237597824 */ /* 0x000fe200078e02ff */
[-C--:B------:R-:W-:Y:S01]  /*03f0*/  LEA.HI.X.SX32 R21, R21, R3.reuse, 0x1, P3 ;  /* 0x0000000315157211 */ /* 0x080fe200018f0eff */
[----:B------:R-:W-:Y:S01]  /*0400*/  IMAD R47, R55, 0xd, RZ ;  /* 0x0000000d372f7824 */ /* 0x000fe200078e02ff */
[-C--:B------:R-:W-:Y:S01]  /*0410*/  IADD3 R26, P3, R9, R2.reuse, RZ ;  /* 0x00000002091a7210 */ /* 0x080fe20007f7e0ff */
        /* <DEDUP_REMOVED lines=9> */
[-C--:B------:R-:W-:Y:S01]  /*04b0*/  LEA.HI.X.SX32 R5, R27, R3.reuse, 0x1, P0 ;  /* 0x000000031b057211 */ /* 0x080fe200000f0eff */
        /* <DEDUP_REMOVED lines=35> */
[-C--:B------:R-:W-:Y:S01]  /*06f0*/  LEA.HI.X.SX32 R9, R51, R3.reuse, 0x1, P6 ;  /* 0x0000000333097211 */ /* 0x080fe200030f0eff */
[C---:B------:R-:W-:Y:S01]  /*0700*/  IMAD R101, R55.reuse, 0x29, RZ ;  /* 0x0000002937657824 */ /* 0x040fe200078e02ff */
[CC--:B------:R-:W-:Y:S01]  /*0710*/  LEA R66, P6, R55.reuse, R2.reuse, 0x2 ;  /* 0x0000000237427211 */ /* 0x0c0fe200078c10ff */
        /* <DEDUP_REMOVED lines=10> */
[C---:B------:R-:W-:Y:S01]  /*07c0*/  IMAD R111, R55.reuse, 0x2d, RZ ;  /* 0x0000002d376f7824 */ /* 0x040fe200078e02ff */
[CC--:B------:R-:W-:Y:S01]  /*07d0*/  LEA R64, P4, R55.reuse, R2.reuse, 0x3 ;  /* 0x0000000237407211 */ /* 0x0c0fe200078818ff */
[C---:B------:R-:W-:Y:S01]  /*07e0*/  IMAD R155, R55.reuse, 0x5a, RZ ;  /* 0x0000005a379b7824 */ /* 0x040fe200078e02ff */
[CC--:B------:R-:W-:Y:S01]  /*07f0*/  LEA.HI.X.SX32 R69, R55.reuse, R3.reuse, 0x1, P5 ;  /* 0x0000000337457211 */ /* 0x0c0fe200028f0eff */
        /* <DEDUP_REMOVED lines=37> */
[----:B------:R-:W-:Y:S01]  /*0a50*/  LEA.HI.X.SX32 R91, R105, R3, 0x1, P1 ;  /* 0x00000003695b7211 */ /* 0x000fe200008f0eff */
[----:B------:R-:W-:Y:S01]  /*0a60*/  IMAD R185, R55, 0x78, RZ ;  /* 0x0000007837b97824 */ /* 0x000fe200078e02ff */
[----:B------:R-:W-:Y:S01]  /*0a70*/  IADD3 R118, P1, R165, R2, RZ ;  /* 0x00000002a5767210 */ /* 0x000fe20007f3e0ff */
[C---:B------:R-:W-:Y:S01]  /*0a80*/  IMAD R141, R55.reuse, 0x3d, RZ ;  /* 0x0000003d378d7824 */ /* 0x040fe200078e02ff */
[----:B------:R-:W2:Y:S01]  /*0a90*/  LDG.E.U16 R10, [R10.64] ;  /* 0x000000040a0a7981 */ /* 0x000ea2000c1e1500 */
[----:B------:R-:W-:-:S02]  /*0aa0*/  IMAD R187, R55, 0x7a, RZ ;  /* 0x0000007a37bb7824 */ /* 0x000fc400078e02ff */
[----:B------:R-:W-:Y:S01]  /*0ab0*/  IMAD R189, R55, 0x7c, RZ ;  /* 0x0000007c37bd7824 */ /* 0x000fe200078e02ff */
[-C--:B------:R-:W-:Y:S01]  /*0ac0*/  LEA.HI.X.SX32 R55, R39, R3.reuse, 0x1, P6 ;  /* 0x0000000327377211 */ /* 0x080fe200030f0eff */
[----:B------:R-:W3:Y:S01]  /*0ad0*/  LDG.E.U16 R14, [R14.64] ;  /* 0x000000040e0e7981 */ /* 0x000ee2000c1e1500 */
[-C--:B------:R-:W-:Y:S02]  /*0ae0*/  IADD3 R46, P6, R89, R2.reuse, RZ ;  /* 0x00000002592e7210 */ /* 0x080fe40007fde0ff */
[-C--:B------:R-:W-:Y:S01]  /*0af0*/  LEA.HI.X.SX32 R39, R93, R3.reuse, 0x1, P3 ;  /* 0x000000035d277211 */ /* 0x080fe200018f0eff */
[----:B------:R-:W4:Y:S01]  /*0b00*/  LDG.E.U16 R16, [R16.64] ;  /* 0x0000000410107981 */ /* 0x000f22000c1e1500 */
[-C--:B------:R-:W-:Y:S02]  /*0b10*/  LEA.HI.X.SX32 R47, R57, R3.reuse, 0x1, P6 ;  /* 0x00000003392f7211 */ /* 0x080fe400030f0eff */
[----:B------:R-:W-:Y:S01]  /*0b20*/  IADD3 R60, P6, R105, R2, RZ ;  /* 0x00000002693c7210 */ /* 0x000fe20007fde0ff */
[----:B------:R0:W5:Y:S01]  /*0b30*/  LDG.E.U16 R4, [R4.64] ;  /* 0x0000000404047981 */ /* 0x000162000c1e1500 */
[----:B------:R-:W-:-:S02]  /*0b40*/  LEA.HI.X.SX32 R57, R59, R3, 0x1, P4 ;  /* 0x000000033b397211 */ /* 0x000fc400020f0eff */
[-C--:B------:R-:W-:Y:S01]  /*0b50*/  IADD3 R62, P4, R109, R2.reuse, RZ ;  /* 0x000000026d3e7210 */ /* 0x080fe20007f9e0ff */
[----:B------:R-:W5:Y:S01]  /*0b60*/  LDG.E.U16 R34, [R34.64] ;  /* 0x0000000422227981 */ /* 0x000f62000c1e1500 */
[-C--:B------:R-:W-:Y:S02]  /*0b70*/  LEA.HI.X.SX32 R59, R61, R3.reuse, 0x1, P5 ;  /* 0x000000033d3b7211 */ /* 0x080fe400028f0eff */
[-C--:B------:R-:W-:Y:S01]  /*0b80*/  IADD3 R70, P5, R113, R2.reuse, RZ ;  /* 0x0000000271467210 */ /* 0x080fe20007fbe0ff */
[----:B------:R1:W5:Y:S01]  /*0b90*/  LDG.E.U16 R6, [R6.64] ;  /* 0x0000000406067981 */ /* 0x000362000c1e1500 */
        /* <DEDUP_REMOVED lines=8> */
[----:B------:R-:W5:Y:S01]  /*0c20*/  LDG.E.U16 R50, [R50.64] ;  /* 0x0000000432327981 */ /* 0x000f62000c1e1500 */
[-C--:B------:R-:W-:Y:S02]  /*0c30*/  LEA.HI.X.SX32 R73, R75, R3.reuse, 0x1, P6 ;  /* 0x000000034b497211 */ /* 0x080fe400030f0eff */
[----:B------:R-:W-:Y:S01]  /*0c40*/  IADD3 R78, P6, R135, R2, RZ ;  /* 0x00000002874e7210 */ /* 0x000fe20007fde0ff */
[----:B------:R-:W5:Y:S01]  /*0c50*/  LDG.E.U16 R46, [R46.64] ;  /* 0x000000042e2e7981 */ /* 0x000f62000c1e1500 */
        /* <DEDUP_REMOVED lines=21> */
[-C--:B------:R-:W-:Y:S02]  /*0db0*/  IADD3 R92, P3, R153, R2.reuse, RZ ;  /* 0x00000002995c7210 */ /* 0x080fe40007f7e0ff */
[-C--:B------:R-:W-:Y:S01]  /*0dc0*/  LEA.HI.X.SX32 R87, R97, R3.reuse, 0x1, P4 ;  /* 0x0000000361577211 */ /* 0x080fe200020f0eff */
[----:B------:R-:W5:Y:S01]  /*0dd0*/  LDG.E.U16 R102, [R102.64] ;  /* 0x0000000466667981 */ /* 0x000f62000c1e1500 */
[----:B------:R-:W-:Y:S02]  /*0de0*/  IADD3 R96, P4, R157, R2, RZ ;  /* 0x000000029d607210 */ /* 0x000fe40007f9e0ff */
[-C--:B------:R-:W-:Y:S01]  /*0df0*/  LEA.HI.X.SX32 R89, R99, R3.reuse, 0x1, P5 ;  /* 0x0000000363597211 */ /* 0x080fe200028f0eff */
[----:B------:R-:W5:Y:S01]  /*0e00*/  LDG.E.U16 R90, [R90.64] ;  /* 0x000000045a5a7981 */ /* 0x000f62000c1e1500 */
[----:B------:R-:W-:-:S02]  /*0e10*/  LEA.HI.X.SX32 R99, R111, R3, 0x1, P6 ;  /* 0x000000036f637211 */ /* 0x000fc400030f0eff */
[-C--:B------:R-:W-:Y:S01]  /*0e20*/  LEA.HI.X.SX32 R95, R107, R3.reuse, 0x1, P0 ;  /* 0x000000036b5f7211 */ /* 0x080fe200000f0eff */
[----:B------:R-:W5:Y:S01]  /*0e30*/  LDG.E.U16 R26, [R26.64] ;  /* 0x000000041a1a7981 */ /* 0x000f62000c1e1500 */
[-C--:B------:R-:W-:Y:S02]  /*0e40*/  IADD3 R108, P6, R171, R2.reuse, RZ ;  /* 0x00000002ab6c7210 */ /* 0x080fe40007fde0ff */
[-C--:B------:R-:W-:Y:S01]  /*0e50*/  LEA.HI.X.SX32 R123, R117, R3.reuse, 0x1, P2 ;  /* 0x00000003757b7211 */ /* 0x080fe200010f0eff */
[----:B------:R-:W5:Y:S01]  /*0e60*/  LDG.E.U16 R54, [R54.64] ;  /* 0x0000000436367981 */ /* 0x000f62000c1e1500 */
[-C--:B------:R-:W-:Y:S02]  /*0e70*/  IADD3 R112, P0, R167, R2.reuse, RZ ;  /* 0x00000002a7707210 */ /* 0x080fe40007f1e0ff */
[----:B------:R-:W-:Y:S01]  /*0e80*/  LEA.HI.X.SX32 R93, R109, R3, 0x1, P3 ;  /* 0x000000036d5d7211 */ /* 0x000fe200018f0eff */
[----:B------:R-:W5:Y:S01]  /*0e90*/  LDG.E.U16 R122, [R122.64] ;  /* 0x000000047a7a7981 */ /* 0x000f62000c1e1500 */
[----:B------:R-:W-:-:S02]  /*0ea0*/  IADD3 R126, P2, R179, R2, RZ ;  /* 0x00000002b37e7210 */ /* 0x000fc40007f5e0ff */
[-C--:B------:R-:W-:Y:S01]  /*0eb0*/  IADD3 R110, P3, R169, R2.reuse, RZ ;  /* 0x00000002a96e7210 */ /* 0x080fe20007f7e0ff */
[----:B------:R-:W5:Y:S01]  /*0ec0*/  LDG.E.U16 R58, [R58.64] ;  /* 0x000000043a3a7981 */ /* 0x000f62000c1e1500 */
[-C--:B------:R-:W-:Y:S02]  /*0ed0*/  LEA.HI.X.SX32 R97, R113, R3.reuse, 0x1, P4 ;  /* 0x0000000371617211 */ /* 0x080fe400020f0eff */
[-C--:B------:R-:W-:Y:S01]  /*0ee0*/  IADD3 R100, P5, R159, R2.reuse, RZ ;  /* 0x000000029f647210 */ /* 0x080fe20007fbe0ff */
[----:B------:R-:W5:Y:S01]  /*0ef0*/  LDG.E.U16 R76, [R76.64] ;  /* 0x000000044c4c7981 */ /* 0x000f62000c1e1500 */
[----:B------:R-:W-:Y:S02]  /*0f00*/  IADD3 R106, P4, R173, R2, RZ ;  /* 0x00000002ad6a7210 */ /* 0x000fe40007f9e0ff */
[-C--:B------:R-:W-:Y:S01]  /*0f10*/  LEA.HI.X.SX32 R119, R119, R3.reuse, 0x1, P1 ;  /* 0x0000000377777211 */ /* 0x080fe200008f0eff */
[----:B------:R0:W5:Y:S01]  /*0f20*/  LDG.E.U16 R36, [R36.64] ;  /* 0x0000000424247981 */ /* 0x000162000c1e1500 */
[----:B------:R-:W-:-:S02]  /*0f30*/  LEA.HI.X.SX32 R109, R127, R3, 0x1, P6 ;  /* 0x000000037f6d7211 */ /* 0x000fc400030f0eff */
[-C--:B------:R-:W-:Y:S01]  /*0f40*/  IADD3 R128, P1, R181, R2.reuse, RZ ;  /* 0x00000002b5807210 */ /* 0x080fe20007f3e0ff */
[----:B------:R-:W5:Y:S01]  /*0f50*/  LDG.E.U16 R118, [R118.64] ;  /* 0x0000000476767981 */ /* 0x000f62000c1e1500 */
[-C--:B------:R-:W-:Y:S02]  /*0f60*/  LEA.HI.X.SX32 R113, R121, R3.reuse, 0x1, P0 ;  /* 0x0000000379717211 */ /* 0x080fe400000f0eff */
[-C--:B------:R-:W-:Y:S01]  /*0f70*/  LEA.HI.X.SX32 R127, R133, R3.reuse, 0x1, P2 ;  /* 0x00000003857f7211 */ /* 0x080fe200010f0eff */
[----:B------:R-:W5:Y:S01]  /*0f80*/  LDG.E.U16 R94, [R94.64] ;  /* 0x000000045e5e7981 */ /* 0x000f62000c1e1500 */
[----:B------:R-:W-:Y:S02]  /*0f90*/  IADD3 R124, P0, R183, R2, RZ ;  /* 0x00000002b77c7210 */ /* 0x000fe40007f1e0ff */
[-C--:B------:R-:W-:Y:S01]  /*0fa0*/  LEA.HI.X.SX32 R111, R125, R3.reuse, 0x1, P3 ;  /* 0x000000037d6f7211 */ /* 0x080fe200018f0eff */
[----:B------:R-:W5:Y:S01]  /*0fb0*/  LDG.E.U16 R126, [R126.64] ;  /* 0x000000047e7e7981 */ /* 0x000f62000c1e1500 */
[----:B------:R-:W-:-:S02]  /*0fc0*/  LEA.HI.X.SX32 R101, R115, R3, 0x1, P5 ;  /* 0x0000000373657211 */ /* 0x000fc400028f0eff */
[-C--:B------:R-:W-:Y:S01]  /*0fd0*/  IADD3 R120, P3, R185, R2.reuse, RZ ;  /* 0x00000002b9787210 */ /* 0x080fe20007f7e0ff */
[----:B------:R-:W5:Y:S01]  /*0fe0*/  LDG.E.U16 R112, [R112.64] ;  /* 0x0000000470707981 */ /* 0x000f62000c1e1500 */
[-C--:B------:R-:W-:Y:S02]  /*0ff0*/  LEA.HI.X.SX32 R107, R129, R3.reuse, 0x1, P4 ;  /* 0x00000003816b7211 */ /* 0x080fe400020f0eff */
[-C--:B------:R-:W-:Y:S01]  /*1000*/  IADD3 R104, P5, R175, R2.reuse, RZ ;  /* 0x00000002af687210 */ /* 0x080fe20007fbe0ff */
[----:B------:R-:W5:Y:S01]  /*1010*/  LDG.E.U16 R22, [R22.64] ;  /* 0x0000000416167981 */ /* 0x000f62000c1e1500 */
[-C--:B------:R-:W-:Y:S02]  /*1020*/  IADD3 R116, P6, R187, R2.reuse, RZ ;  /* 0x00000002bb747210 */ /* 0x080fe40007fde0ff */
[----:B------:R-:W-:Y:S01]  /*1030*/  IADD3 R114, P4, R189, R2, RZ ;  /* 0x00000002bd727210 */ /* 0x000fe20007f9e0ff */
[----:B------:R-:W5:Y:S01]  /*1040*/  LDG.E.U16 R32, [R32.64] ;  /* 0x0000000420207981 */ /* 0x000f62000c1e1500 */
[----:B------:R-:W-:-:S02]  /*1050*/  LEA.HI.X.SX32 R129, R135, R3, 0x1, P1 ;  /* 0x0000000387817211 */ /* 0x000fc400008f0eff */
[-C--:B------:R-:W-:Y:S01]  /*1060*/  LEA.HI.X.SX32 R125, R137, R3.reuse, 0x1, P0 ;  /* 0x00000003897d7211 */ /* 0x080fe200000f0eff */
[----:B------:R0:W5:Y:S01]  /*1070*/  LDG.E.U16 R2, [R2.64] ;  /* 0x0000000402027981 */ /* 0x000162000c1e1500 */
[-C--:B------:R-:W-:Y:S02]  /*1080*/  LEA.HI.X.SX32 R121, R139, R3.reuse, 0x1, P3 ;  /* 0x000000038b797211 */ /* 0x080fe400018f0eff */
[-C--:B------:R-:W-:Y:S01]  /*1090*/  LEA.HI.X.SX32 R117, R141, R3.reuse, 0x1, P6 ;  /* 0x000000038d757211 */ /* 0x080fe200030f0eff */
[----:B------:R-:W5:Y:S01]  /*10a0*/  LDG.E.U16 R128, [R128.64] ;  /* 0x0000000480807981 */ /* 0x000f62000c1e1500 */
[-C--:B------:R-:W-:Y:S02]  /*10b0*/  LEA.HI.X.SX32 R115, R143, R3.reuse, 0x1, P4 ;  /* 0x000000038f737211 */ /* 0x080fe400020f0eff */
[----:B------:R-:W-:Y:S01]  /*10c0*/  LEA.HI.X.SX32 R105, R131, R3, 0x1, P5 ;  /* 0x0000000383697211 */ /* 0x000fe200028f0eff */
[----:B------:R-:W5:Y:S04]  /*10d0*/  LDG.E.U16 R124, [R124.64] ;  /* 0x000000047c7c7981 */ /* 0x000f68000c1e1500 */
        /* <DEDUP_REMOVED lines=29> */
[----:B------:R-:W5:Y:S01]  /*12b0*/  LDG.E.U16 R82, [R82.64] ;  /* 0x0000000452527981 */ /* 0x000f62000c1e1500 */
[----:B0-----:R-:W-:-:S04]  /*12c0*/  SHF.L.U32 R3, R132, 0x1, RZ ;  /* 0x0000000184037819 */ /* 0x001fc800000006ff */
[C---:B------:R-:W-:Y:S02]  /*12d0*/  LOP3.LUT R5, R3.reuse, 0x10, RZ, 0x3c, !PT ;  /* 0x0000001003057812 */ /* 0x040fe400078e3cff */
[C---:B-1----:R-:W-:Y:S02]  /*12e0*/  LOP3.LUT R7, R3.reuse, 0x20, RZ, 0x3c, !PT ;  /* 0x0000002003077812 */ /* 0x042fe400078e3cff */
[----:B------:R-:W-:Y:S02]  /*12f0*/  LOP3.LUT R9, R3, 0x30, RZ, 0x3c, !PT ;  /* 0x0000003003097812 */ /* 0x000fe400078e3cff */
[----:B------:R-:W-:-:S04]  /*1300*/  MOV R0, 0x1 ;  /* 0x0000000100007802 */ /* 0x000fc80000000f00 */
[----:B------:R-:W-:Y:S01]  /*1310*/  ISETP.LE.AND P0, PT, R0, c[0x0][0x1d0], PT ;  /* 0x0000740000007a0c */ /* 0x000fe20003f03270 */
[----:B--2---:R-:W-:Y:S04]  /*1320*/  STS.U16 [R3+0x800], R10 ;  /* 0x0008000a03007388 */ /* 0x004fe80000000400 */
[----:B---3--:R-:W-:Y:S04]  /*1330*/  STS.U16 [R3+0x1000], R14 ;  /* 0x0010000e03007388 */ /* 0x008fe80000000400 */
[----:B----4-:R-:W-:Y:S04]  /*1340*/  STS.U16 [R3+0x2000], R16 ;  /* 0x0020001003007388 */ /* 0x010fe80000000400 */
[----:B-----5:R-:W-:Y:S04]  /*1350*/  STS.U16 [R3+0x2800], R4 ;  /* 0x0028000403007388 */ /* 0x020fe80000000400 */
[----:B------:R-:W-:Y:S04]  /*1360*/  STS.U16 [R3+0x1800], R34 ;  /* 0x0018002203007388 */ /* 0x000fe80000000400 */
[----:B------:R-:W-:Y:S04]  /*1370*/  STS.U16 [R3+0x3000], R6 ;  /* 0x0030000603007388 */ /* 0x000fe80000000400 */
[----:B------:R-:W-:Y:S01]  /*1380*/  STS.U16 [R3+0x3800], R8 ;  /* 0x0038000803007388 */ /* 0x000fe20000000400 */
[----:B------:R-:W-:Y:S01]  /*1390*/  MOV R191, 0x3f800000 ;  /* 0x3f80000000bf7802 */ /* 0x000fe20000000f00 */
[----:B------:R-:W-:Y:S01]  /*13a0*/  CS2R R144, SRZ ;  /* 0x0000000000907805 */ /* 0x000fe2000001ff00 */
        /* <DEDUP_REMOVED lines=8> */
[----:B------:R-:W-:Y:S01]  /*1430*/  CS2R R170, SRZ ;  /* 0x0000000000aa7805 */ /* 0x000fe2000001ff00 */
[----:B------:R-:W-:Y:S01]  /*1440*/  CS2R R160, SRZ ;  /* 0x0000000000a07805 */ /* 0x000fe2000001ff00 */
[----:B------:R-:W-:Y:S01]  /*1450*/  CS2R R162, SRZ ;  /* 0x0000000000a27805 */ /* 0x000fe2000001ff00 */
[----:B------:R-:W-:Y:S01]  /*1460*/  CS2R R136, SRZ ;  /* 0x0000000000887805 */ /* 0x000fe2000001ff00 */
[----:B------:R-:W-:Y:S01]  /*1470*/  CS2R R138, SRZ ;  /* 0x00000000008a7805 */ /* 0x000fe2000001ff00 */
[----:B------:R-:W-:Y:S01]  /*1480*/  CS2R R132, SRZ ;  /* 0x0000000000847805 */ /* 0x000fe2000001ff00 */
[----:B------:R-:W-:Y:S01]  /*1490*/  CS2R R134, SRZ ;  /* 0x0000000000867805 */ /* 0x000fe2000001ff00 */
[----:B------:R-:W-:Y:S01]  /*14a0*/  SHF.L.U32 R37, R130, 0x1, RZ ;  /* 0x0000000182257819 */ /* 0x000fe200000006ff */
[----:B------:R-:W-:Y:S04]  /*14b0*/  STS.U16 [R3], R2 ;  /* 0x0000000203007388 */ /* 0x000fe80000000400 */
[----:B------:R-:W-:Y:S04]  /*14c0*/  STS.U16 [R5+0x100], R68 ;  /* 0x0001004405007388 */ /* 0x000fe80000000400 */
[----:B------:R-:W-:Y:S04]  /*14d0*/  STS.U16 [R5+0x900], R50 ;  /* 0x0009003205007388 */ /* 0x000fe80000000400 */
[----:B------:R-:W-:Y:S04]  /*14e0*/  STS.U16 [R5+0x1100], R46 ;  /* 0x0011002e05007388 */ /* 0x000fe80000000400 */
[----:B------:R-:W-:Y:S04]  /*14f0*/  STS.U16 [R5+0x1900], R72 ;  /* 0x0019004805007388 */ /* 0x000fe80000000400 */
[----:B------:R-:W-:Y:S04]  /*1500*/  STS.U16 [R5+0x2100], R24 ;  /* 0x0021001805007388 */ /* 0x000fe80000000400 */
[----:B------:R-:W-:Y:S04]  /*1510*/  STS.U16 [R5+0x2900], R102 ;  /* 0x0029006605007388 */ /* 0x000fe80000000400 */
[----:B------:R-:W-:Y:S04]  /*1520*/  STS.U16 [R5+0x3100], R122 ;  /* 0x0031007a05007388 */ /* 0x000fe80000000400 */
[----:B------:R0:W-:Y:S04]  /*1530*/  STS.U16 [R5+0x3900], R126 ;  /* 0x0039007e05007388 */ /* 0x0001e80000000400 */
[----:B------:R-:W-:Y:S01]  /*1540*/  STS.U16 [R7+0x200], R66 ;  /* 0x0002004207007388 */ /* 0x000fe20000000400 */
[----:B0-----:R-:W-:-:S03]  /*1550*/  LOP3.LUT R5, R3, 0x40, RZ, 0x3c, !PT ;  /* 0x0000004003057812 */ /* 0x001fc600078e3cff */
[----:B------:R-:W-:Y:S04]  /*1560*/  STS.U16 [R7+0xa00], R20 ;  /* 0x000a001407007388 */ /* 0x000fe80000000400 */
[----:B------:R-:W-:Y:S04]  /*1570*/  STS.U16 [R7+0x1200], R56 ;  /* 0x0012003807007388 */ /* 0x000fe80000000400 */
[----:B------:R-:W-:Y:S04]  /*1580*/  STS.U16 [R7+0x1a00], R74 ;  /* 0x001a004a07007388 */ /* 0x000fe80000000400 */
[----:B------:R-:W-:Y:S04]  /*1590*/  STS.U16 [R7+0x2200], R30 ;  /* 0x0022001e07007388 */ /* 0x000fe80000000400 */
[----:B------:R-:W-:Y:S04]  /*15a0*/  STS.U16 [R7+0x2a00], R90 ;  /* 0x002a005a07007388 */ /* 0x000fe80000000400 */
[----:B------:R-:W-:Y:S04]  /*15b0*/  STS.U16 [R7+0x3200], R118 ;  /* 0x0032007607007388 */ /* 0x000fe80000000400 */
[----:B------:R0:W-:Y:S04]  /*15c0*/  STS.U16 [R7+0x3a00], R128 ;  /* 0x003a008007007388 */ /* 0x0001e80000000400 */
[----:B------:R-:W-:Y:S04]  /*15d0*/  STS.U16 [R9+0x300], R26 ;  /* 0x0003001a09007388 */ /* 0x000fe80000000400 */
[----:B------:R-:W-:Y:S01]  /*15e0*/  STS.U16 [R9+0xb00], R54 ;  /* 0x000b003609007388 */ /* 0x000fe20000000400 */
[----:B0-----:R-:W-:-:S03]  /*15f0*/  LOP3.LUT R7, R3, 0x50, RZ, 0x3c, !PT ;  /* 0x0000005003077812 */ /* 0x001fc600078e3cff */
        /* <DEDUP_REMOVED lines=33> */
[----:B------:R-:W-:Y:S04]  /*1810*/  STS.U16 [R5+0xf00], R48 ;  /* 0x000f003005007388 */ /* 0x000fe80000000400 */
[----:B------:R-:W-:Y:S04]  /*1820*/  STS.U16 [R5+0x2700], R88 ;  /* 0x0027005805007388 */ /* 0x000fe80000000400 */
[----:B------:R-:W-:Y:S04]  /*1830*/  STS.U16 [R5+0x2f00], R100 ;  /* 0x002f006405007388 */ /* 0x000fe80000000400 */
[----:B------:R-:W-:Y:S04]  /*1840*/  STS.U16 [R5+0x3700], R104 ;  /* 0x0037006805007388 */ /* 0x000fe80000000400 */
[----:B------:R-:W-:Y:S01]  /*1850*/  STS.U16 [R5+0x3f00], R12 ;  /* 0x003f000c05007388 */ /* 0x000fe20000000400 */
[----:B------:R-:W-:Y:S01]  /*1860*/  MOV R24, 0xff800000 ;  /* 0xff80000000187802 */ /* 0x000fe20000000f00 */
[----:B------:R-:W-:Y:S01]  /*1870*/  CS2R R112, SRZ ;  /* 0x0000000000707805 */ /* 0x000fe2000001ff00 */
[----:B------:R-:W-:Y:S01]  /*1880*/  MOV R3, 0xff800000 ;  /* 0xff80000000037802 */ /* 0x000fe20000000f00 */
[----:B------:R-:W-:Y:S01]  /*1890*/  STS.U16 [R5+0x1700], R70 ;  /* 0x0017004605007388 */ /* 0x000fe20000000400 */
[----:B------:R-:W-:Y:S01]  /*18a0*/  MOV R2, 0xff800000 ;  /* 0xff80000000027802 */ /* 0x000fe20000000f00 */
[----:B0-----:R-:W-:Y:S01]  /*18b0*/  CS2R R114, SRZ ;  /* 0x0000000000727805 */ /* 0x001fe2000001ff00 */
[----:B------:R-:W-:Y:S01]  /*18c0*/  CS2R R120, SRZ ;  /* 0x0000000000787805 */ /* 0x000fe2000001ff00 */
[----:B------:R0:W-:Y:S01]  /*18d0*/  STS.U16 [R5+0x1f00], R82 ;  /* 0x001f005205007388 */ /* 0x0001e20000000400 */
        /* <DEDUP_REMOVED lines=14> */
[----:B0-----:R-:W-:Y:S01]  /*19c0*/  CS2R R82, SRZ ;  /* 0x0000000000527805 */ /* 0x001fe2000001ff00 */
[----:B------:R-:W-:Y:S01]  /*19d0*/  CS2R R68, SRZ ;  /* 0x0000000000447805 */ /* 0x000fe2000001ff00 */
[----:B------:R-:W-:Y:S01]  /*19e0*/  CS2R R70, SRZ ;  /* 0x0000000000467805 */ /* 0x000fe2000001ff00 */
[----:B------:R-:W-:Y:S05]  /*19f0*/  @!P0 BRA `(.L_x_0) ;  /* 0x00004ea000008947 */ /* 0x000fea0003800000 */
[--C-:B------:R-:W-:Y:S01]  /*1a00*/  SHF.R.U32.HI R3, RZ, 0x6, R130.reuse ;  /* 0x00000006ff037819 */ /* 0x100fe20000011682 */
[----:B------:R-:W-:Y:S01]  /*1a10*/  IMAD R2, R140, c[0x0][0x1b0], RZ ;  /* 0x00006c008c027a24 */ /* 0x000fe200078e02ff */
[----:B------:R-:W-:Y:S01]  /*1a20*/  LOP3.LUT R0, R37, 0x10, RZ, 0xc0, !PT ;  /* 0x0000001025007812 */ /* 0x000fe200078ec0ff */
[----:B------:R-:W-:Y:S01]  /*1a30*/  CS2R R112, SRZ ;  /* 0x0000000000707805 */ /* 0x000fe2000001ff00 */
[----:B------:R-:W-:Y:S01]  /*1a40*/  SGXT.U32 R3, R3, 0x1 ;  /* 0x000000010303781a */ /* 0x000fe20000000000 */
[----:B------:R-:W-:Y:S01]  /*1a50*/  CS2R R114, SRZ ;  /* 0x0000000000727805 */ /* 0x000fe2000001ff00 */
[C---:B------:R-:W-:Y:S01]  /*1a60*/  LOP3.LUT R9, R130.reuse, 0x7, RZ, 0xc0, !PT ;  /* 0x0000000782097812 */ /* 0x040fe200078ec0ff */
[----:B------:R-:W-:Y:S01]  /*1a70*/  CS2R R144, SRZ ;  /* 0x0000000000907805 */ /* 0x000fe2000001ff00 */
[----:B------:R-:W-:Y:S01]  /*1a80*/  MOV R33, c[0x0][0x1a4] ;  /* 0x0000690000217a02 */ /* 0x000fe20000000f00 */
[----:B------:R-:W-:Y:S01]  /*1a90*/  IMAD R8, R3, c[0x0][0x1a4], RZ ;  /* 0x0000690003087a24 */ /* 0x000fe200078e02ff */
[C---:B------:R-:W-:Y:S01]  /*1aa0*/  LOP3.LUT P0, RZ, R130.reuse, 0x40, RZ, 0xc0, !PT ;  /* 0x0000004082ff7812 */ /* 0x040fe2000780c0ff */
[----:B------:R-:W-:Y:S01]  /*1ab0*/  CS2R R146, SRZ ;  /* 0x0000000000927805 */ /* 0x000fe2000001ff00 */
[----:B------:R-:W-:Y:S01]  /*1ac0*/  LOP3.LUT R4, R130, 0x3f, RZ, 0xc0, !PT ;  /* 0x0000003f82047812 */ /* 0x000fe200078ec0ff */
[----:B------:R-:W-:Y:S01]  /*1ad0*/  CS2R R156, SRZ ;  /* 0x00000000009c7805 */ /* 0x000fe2000001ff00 */
[----:B------:R-:W-:Y:S01]  /*1ae0*/  LOP3.LUT R7, R0, 0x60, R130, 0xf8, !PT ;  /* 0x0000006000077812 */ /* 0x000fe200078ef882 */
[----:B------:R-:W-:Y:S01]  /*1af0*/  IMAD R0, R9, 0x110, RZ ;  /* 0x0000011009007824 */ /* 0x000fe200078e02ff */
[----:B------:R-:W-:Y:S01]  /*1b00*/  LEA R10, R33, R8, 0x1 ;  /* 0x00000008210a7211 */ /* 0x000fe200078e08ff */
[C---:B------:R-:W-:Y:S01]  /*1b10*/  IMAD R15, R4.reuse, c[0x0][0x1b4], RZ ;  /* 0x00006d00040f7a24 */ /* 0x040fe200078e02ff */
[C---:B------:R-:W-:Y:S01]  /*1b20*/  SHF.L.U32 R6, R4.reuse, 0x1, RZ ;  /* 0x0000000104067819 */ /* 0x040fe200000006ff */
[----:B------:R-:W-:Y:S01]  /*1b30*/  IMAD R9, R9, 0x90, RZ ;  /* 0x0000009009097824 */ /* 0x000fe200078e02ff */
[----:B------:R-:W-:Y:S01]  /*1b40*/  SEL R5, RZ, 0x90, !P0 ;  /* 0x00000090ff057807 */ /* 0x000fe20004000000 */
[----:B------:R-:W-:Y:S01]  /*1b50*/  CS2R R158, SRZ ;  /* 0x00000000009e7805 */ /* 0x000fe2000001ff00 */
[----:B------:R-:W-:Y:S01]  /*1b60*/  LEA R11, R33, R10, 0x1 ;  /* 0x0000000a210b7211 */ /* 0x000fe200078e08ff */
[----:B------:R-:W-:Y:S01]  /*1b70*/  CS2R R120, SRZ ;  /* 0x0000000000787805 */ /* 0x000fe2000001ff00 */
[----:B------:R-:W-:Y:S01]  /*1b80*/  LOP3.LUT R6, R5, R6, RZ, 0x3c, !PT ;  /* 0x0000000605067212 */ /* 0x000fe200078e3cff */
[----:B------:R-:W-:Y:S01]  /*1b90*/  IMAD R5, R4, c[0x0][0x1a8], RZ ;  /* 0x00006a0004057a24 */ /* 0x000fe200078e02ff */
[----:B------:R-:W-:Y:S01]  /*1ba0*/  LOP3.LUT R19, R0, R7, RZ, 0x3c, !PT ;  /* 0x0000000700137212 */ /* 0x000fe200078e3cff */
[----:B------:R-:W-:Y:S01]  /*1bb0*/  IMAD R0, R140, c[0x0][0x1a0], RZ ;  /* 0x000068008c007a24 */ /* 0x000fe200078e02ff */
[----:B------:R-:W-:Y:S01]  /*1bc0*/  LEA R12, R33, R11, 0x1 ;  /* 0x0000000b210c7211 */ /* 0x000fe200078e08ff */
[----:B------:R-:W-:Y:S01]  /*1bd0*/  CS2R R122, SRZ ;  /* 0x00000000007a7805 */ /* 0x000fe2000001ff00 */
[C---:B------:R-:W-:Y:S01]  /*1be0*/  SHF.L.U32 R7, R5.reuse, 0x1, RZ ;  /* 0x0000000105077819 */ /* 0x040fe200000006ff */
[----:B------:R-:W-:Y:S01]  /*1bf0*/  IMAD.HI R5, R5, 0x2, RZ ;  /* 0x0000000205057827 */ /* 0x000fe200078e02ff */
[C---:B------:R-:W-:Y:S01]  /*1c00*/  SHF.L.U32 R4, R0.reuse, 0x1, RZ ;  /* 0x0000000100047819 */ /* 0x040fe200000006ff */
[----:B------:R-:W-:Y:S01]  /*1c10*/  CS2R R168, SRZ ;  /* 0x0000000000a87805 */ /* 0x000fe2000001ff00 */
[----:B------:R-:W-:Y:S01]  /*1c20*/  LEA R13, R33, R12, 0x1 ;  /* 0x0000000c210d7211 */ /* 0x000fe200078e08ff */
[----:B------:R-:W-:Y:S01]  /*1c30*/  IMAD.HI R0, R0, 0x2, RZ ;  /* 0x0000000200007827 */ /* 0x000fe200078e02ff */
[----:B------:R-:W-:Y:S01]  /*1c40*/  SHF.L.U32 R16, R130, 0x7, RZ ;  /* 0x0000000782107819 */ /* 0x000fe200000006ff */
[----:B------:R-:W-:Y:S01]  /*1c50*/  CS2R R170, SRZ ;  /* 0x0000000000aa7805 */ /* 0x000fe2000001ff00 */
[----:B------:R-:W-:Y:S01]  /*1c60*/  SHF.L.U32 R14, R2, 0x1, RZ ;  /* 0x00000001020e7819 */ /* 0x000fe200000006ff */
[----:B------:R-:W-:Y:S01]  /*1c70*/  CS2R R56, SRZ ;  /* 0x0000000000387805 */ /* 0x000fe2000001ff00 */
[C---:B------:R-:W-:Y:S01]  /*1c80*/  SHF.L.U32 R17, R15.reuse, 0x1, RZ ;  /* 0x000000010f117819 */ /* 0x040fe200000006ff */
[----:B------:R-:W-:Y:S01]  /*1c90*/  IMAD.HI R15, R15, 0x2, RZ ;  /* 0x000000020f0f7827 */ /* 0x000fe200078e02ff */
[----:B------:R-:W-:Y:S01]  /*1ca0*/  IADD3 R29, P0, P1, R7, c[0x0][0x168], R4 ;  /* 0x00005a00071d7a10 */ /* 0x000fe2000791e004 */
[----:B------:R-:W-:Y:S01]  /*1cb0*/  CS2R R58, SRZ ;  /* 0x00000000003a7805 */ /* 0x000fe2000001ff00 */
[----:B------:R-:W-:Y:S01]  /*1cc0*/  LEA R4, R33, R13, 0x1 ;  /* 0x0000000d21047211 */ /* 0x000fe200078e08ff */
[----:B------:R-:W-:Y:S01]  /*1cd0*/  CS2R R108, SRZ ;  /* 0x00000000006c7805 */ /* 0x000fe2000001ff00 */
[----:B------:R-:W-:Y:S01]  /*1ce0*/  LOP3.LUT R16, R16, 0x800, RZ, 0xc0, !PT ;  /* 0x0000080010107812 */ /* 0x000fe200078ec0ff */
[----:B------:R-:W-:Y:S01]  /*1cf0*/  CS2R R110, SRZ ;  /* 0x00000000006e7805 */ /* 0x000fe2000001ff00 */
[----:B------:R-:W-:Y:S01]  /*1d00*/  IADD3 R193, P2, P3, R17, c[0x0][0x170], R14 ;  /* 0x00005c0011c17a10 */ /* 0x000fe20007b5e00e */
[----:B------:R-:W-:Y:S01]  /*1d10*/  IMAD.HI R14, R2, 0x2, RZ ;  /* 0x00000002020e7827 */ /* 0x000fe200078e02ff */
[----:B------:R-:W-:Y:S01]  /*1d20*/  LEA R2, R33, R4, 0x1 ;  /* 0x0000000421027211 */ /* 0x000fe200078e08ff */
[----:B------:R-:W-:Y:S01]  /*1d30*/  CS2R R124, SRZ ;  /* 0x00000000007c7805 */ /* 0x000fe2000001ff00 */
[----:B------:R-:W-:Y:S01]  /*1d40*/  IADD3.X R31, R5, c[0x0][0x16c], R0, P0, P1 ;  /* 0x00005b00051f7a10 */ /* 0x000fe200007e2400 */
[----:B------:R-:W-:Y:S01]  /*1d50*/  CS2R R126, SRZ ;  /* 0x00000000007e7805 */ /* 0x000fe2000001ff00 */
[----:B------:R-:W-:Y:S01]  /*1d60*/  IADD3 R7, R16, R19, RZ ;  /* 0x0000001310077210 */ /* 0x000fe20007ffe0ff */
[----:B------:R-:W-:Y:S01]  /*1d70*/  IMAD R16, R3, c[0x0][0x1b8], RZ ;  /* 0x00006e0003107a24 */ /* 0x000fe200078e02ff */
[C---:B------:R-:W-:Y:S01]  /*1d80*/  LEA R22, P1, R8.reuse, R29, 0x1 ;  /* 0x0000001d08167211 */ /* 0x040fe200078208ff */
[----:B------:R-:W-:Y:S01]  /*1d90*/  CS2R R76, SRZ ;  /* 0x00000000004c7805 */ /* 0x000fe2000001ff00 */
[----:B------:R-:W-:Y:S01]  /*1da0*/  LEA R3, R33, R2, 0x1 ;  /* 0x0000000221037211 */ /* 0x000fe200078e08ff */
[----:B------:R-:W-:Y:S01]  /*1db0*/  CS2R R78, SRZ ;  /* 0x00000000004e7805 */ /* 0x000fe2000001ff00 */
[----:B------:R-:W-:Y:S01]  /*1dc0*/  IADD3.X R27, R15, c[0x0][0x174], R14, P2, P3 ;  /* 0x00005d000f1b7a10 */ /* 0x000fe200017e640e */
[----:B------:R-:W-:Y:S01]  /*1dd0*/  CS2R R64, SRZ ;  /* 0x0000000000407805 */ /* 0x000fe2000001ff00 */
[----:B------:R-:W-:Y:S01]  /*1de0*/  LEA.HI.X.SX32 R23, R8, R31, 0x1, P1 ;  /* 0x0000001f08177211 */ /* 0x000fe200008f0eff */
[----:B------:R-:W-:Y:S01]  /*1df0*/  CS2R R66, SRZ ;  /* 0x0000000000427805 */ /* 0x000fe2000001ff00 */
[CC--:B------:R-:W-:Y:S01]  /*1e00*/  LEA R20, P2, R10.reuse, R29.reuse, 0x1 ;  /* 0x0000001d0a147211 */ /* 0x0c0fe200078408ff */
[----:B------:R-:W-:Y:S01]  /*1e10*/  CS2R R160, SRZ ;  /* 0x0000000000a07805 */ /* 0x000fe2000001ff00 */
[----:B------:R-:W-:Y:S01]  /*1e20*/  LEA R18, P1, R11, R29, 0x1 ;  /* 0x0000001d0b127211 */ /* 0x000fe200078208ff */
[----:B------:R0:W-:Y:S01]  /*1e30*/  STL.64 [R1+0x130], R22 ;  /* 0x0001301601007387 */ /* 0x0001e20000100a00 */
[----:B------:R-:W-:Y:S01]  /*1e40*/  LEA R0, R33, R3, 0x1 ;  /* 0x0000000321007211 */ /* 0x000fe200078e08ff */
[----:B------:R-:W-:Y:S01]  /*1e50*/  CS2R R162, SRZ ;  /* 0x0000000000a27805 */ /* 0x000fe2000001ff00 */
[-C--:B------:R-:W-:Y:S01]  /*1e60*/  LEA.HI.X.SX32 R21, R10, R31.reuse, 0x1, P2 ;  /* 0x0000001f0a157211 */ /* 0x080fe200010f0eff */
[----:B------:R-:W-:Y:S01]  /*1e70*/  CS2R R136, SRZ ;  /* 0x0000000000887805 */ /* 0x000fe2000001ff00 */
[----:B------:R-:W-:Y:S01]  /*1e80*/  LEA.HI.X.SX32 R19, R11, R31, 0x1, P1 ;  /* 0x0000001f0b137211 */ /* 0x000fe200008f0eff */
[----:B------:R-:W-:Y:S01]  /*1e90*/  CS2R R138, SRZ ;  /* 0x00000000008a7805 */ /* 0x000fe2000001ff00 */
[C---:B------:R-:W-:Y:S01]  /*1ea0*/  LEA R5, R33.reuse, R0, 0x1 ;  /* 0x0000000021057211 */ /* 0x040fe200078e08ff */
[----:B------:R1:W-:Y:S01]  /*1eb0*/  STL.64 [R1+0x128], R20 ;  /* 0x0001281401007387 */ /* 0x0003e20000100a00 */
[----:B------:R-:W-:Y:S01]  /*1ec0*/  MOV R35, c[0x0][0x1b8] ;  /* 0x00006e0000237a02 */ /* 0x000fe20000000f00 */
[----:B------:R-:W-:Y:S01]  /*1ed0*/  CS2R R116, SRZ ;  /* 0x0000000000747805 */ /* 0x000fe2000001ff00 */
[C---:B------:R-:W-:Y:S01]  /*1ee0*/  LEA R8, R33.reuse, R5, 0x1 ;  /* 0x0000000521087211 */ /* 0x040fe200078e08ff */
[----:B------:R-:W-:Y:S01]  /*1ef0*/  STL.64 [R1+0x120], R18 ;  /* 0x0001201201007387 */ /* 0x000fe20000100a00 */
[C---:B0-----:R-:W-:Y:S01]  /*1f00*/  LEA R22, P1, R12.reuse, R29, 0x1 ;  /* 0x0000001d0c167211 */ /* 0x041fe200078208ff */
[----:B------:R-:W-:Y:S01]  /*1f10*/  CS2R R118, SRZ ;  /* 0x0000000000767805 */ /* 0x000fe2000001ff00 */
[----:B------:R-:W-:Y:S01]  /*1f20*/  LEA R10, R33, R8, 0x1 ;  /* 0x00000008210a7211 */ /* 0x000fe200078e08ff */
[----:B------:R-:W-:Y:S01]  /*1f30*/  CS2R R80, SRZ ;  /* 0x0000000000507805 */ /* 0x000fe2000001ff00 */
[----:B------:R-:W-:Y:S01]  /*1f40*/  LEA.HI.X.SX32 R23, R12, R31, 0x1, P1 ;  /* 0x0000001f0c177211 */ /* 0x000fe200008f0eff */
[----:B------:R-:W-:Y:S01]  /*1f50*/  CS2R R82, SRZ ;  /* 0x0000000000527805 */ /* 0x000fe2000001ff00 */
[CC--:B------:R-:W-:Y:S01]  /*1f60*/  LEA R24, P1, R4.reuse, R29.reuse, 0x1 ;  /* 0x0000001d04187211 */ /* 0x0c0fe200078208ff */
[----:B------:R-:W-:Y:S01]  /*1f70*/  CS2R R68, SRZ ;  /* 0x0000000000447805 */ /* 0x000fe2000001ff00 */
[C---:B-1----:R-:W-:Y:S01]  /*1f80*/  LEA R20, P2, R13.reuse, R29, 0x1 ;  /* 0x0000001d0d147211 */ /* 0x042fe200078408ff */
[----:B------:R0:W-:Y:S01]  /*1f90*/  STL.64 [R1+0x118], R22 ;  /* 0x0001181601007387 */ /* 0x0001e20000100a00 */
[-C--:B------:R-:W-:Y:S01]  /*1fa0*/  LEA.HI.X.SX32 R25, R4, R31.reuse, 0x1, P1 ;  /* 0x0000001f04197211 */ /* 0x080fe200008f0eff */
[----:B------:R-:W-:Y:S01]  /*1fb0*/  CS2R R70, SRZ ;  /* 0x0000000000467805 */ /* 0x000fe2000001ff00 */
[----:B------:R-:W-:Y:S01]  /*1fc0*/  LEA.HI.X.SX32 R21, R13, R31, 0x1, P2 ;  /* 0x0000001f0d157211 */ /* 0x000fe200010f0eff */
[----:B------:R-:W-:Y:S01]  /*1fd0*/  CS2R R132, SRZ ;  /* 0x0000000000847805 */ /* 0x000fe2000001ff00 */
[----:B------:R-:W-:Y:S01]  /*1fe0*/  LEA R40, P1, R3, R29, 0x1 ;  /* 0x0000001d03287211 */ /* 0x000fe200078208ff */
[----:B------:R-:W-:Y:S01]  /*1ff0*/  CS2R R134, SRZ ;  /* 0x0000000000867805 */ /* 0x000fe2000001ff00 */
[----:B------:R-:W-:Y:S01]  /*2000*/  LEA R11, R33, R10, 0x1 ;  /* 0x0000000a210b7211 */ /* 0x000fe200078e08ff */
[----:B------:R-:W-:Y:S01]  /*2010*/  STL.64 [R1+0x110], R20 ;  /* 0x0001101401007387 */ /* 0x000fe20000100a00 */
[----:B------:R-:W-:-:S02]  /*2020*/  LEA.HI.X.SX32 R41, R3, R31, 0x1, P1 ;  /* 0x0000001f03297211 */ /* 0x000fc400008f0eff */
[----:B------:R-:W-:Y:S01]  /*2030*/  LEA R12, R33, R11, 0x1 ;  /* 0x0000000b210c7211 */ /* 0x000fe200078e08ff */
[----:B------:R1:W-:Y:S01]  /*2040*/  STL.64 [R1+0x108], R24 ;  /* 0x0001081801007387 */ /* 0x0003e20000100a00 */
[CC--:B0-----:R-:W-:Y:S02]  /*2050*/  LEA R22, P2, R2.reuse, R29.reuse, 0x1 ;  /* 0x0000001d02167211 */ /* 0x0c1fe400078408ff */
[----:B------:R-:W-:Y:S02]  /*2060*/  LEA R42, P1, R5, R29, 0x1 ;  /* 0x0000001d052a7211 */ /* 0x000fe400078208ff */
[-C--:B------:R-:W-:Y:S02]  /*2070*/  LEA.HI.X.SX32 R23, R2, R31.reuse, 0x1, P2 ;  /* 0x0000001f02177211 */ /* 0x080fe400010f0eff */
[----:B------:R-:W-:Y:S02]  /*2080*/  LEA R13, R33, R12, 0x1 ;  /* 0x0000000c210d7211 */ /* 0x000fe400078e08ff */
[----:B------:R-:W-:Y:S01]  /*2090*/  LEA.HI.X.SX32 R43, R5, R31, 0x1, P1 ;  /* 0x0000001f052b7211 */ /* 0x000fe200008f0eff */
[----:B------:R-:W-:Y:S01]  /*20a0*/  STL.64 [R1+0x100], R22 ;  /* 0x0001001601007387 */ /* 0x000fe20000100a00 */
[----:B------:R-:W-:-:S02]  /*20b0*/  LEA R4, R33, R13, 0x1 ;  /* 0x0000000d21047211 */ /* 0x000fc400078e08ff */
[C---:B-1----:R-:W-:Y:S01]  /*20c0*/  LEA R24, P2, R0.reuse, R29, 0x1 ;  /* 0x0000001d00187211 */ /* 0x042fe200078408ff */
[----:B------:R0:W-:Y:S01]  /*20d0*/  STL.64 [R1+0xf8], R40 ;  /* 0x0000f82801007387 */ /* 0x0001e20000100a00 */
[C---:B------:R-:W-:Y:S02]  /*20e0*/  LEA R2, R33.reuse, R4, 0x1 ;  /* 0x0000000421027211 */ /* 0x040fe400078e08ff */
[----:B------:R-:W-:Y:S02]  /*20f0*/  LEA.HI.X.SX32 R25, R0, R31, 0x1, P2 ;  /* 0x0000001f00197211 */ /* 0x000fe400010f0eff */
[----:B------:R-:W-:Y:S02]  /*2100*/  LEA R3, R33, R2, 0x1 ;  /* 0x0000000221037211 */ /* 0x000fe400078e08ff */
[----:B------:R-:W-:Y:S01]  /*2110*/  LEA R14, R35, R16, 0x1 ;  /* 0x00000010230e7211 */ /* 0x000fe200078e08ff */
[----:B------:R-:W-:Y:S01]  /*2120*/  STL.64 [R1+0xf0], R24 ;  /* 0x0000f01801007387 */ /* 0x000fe20000100a00 */
[----:B------:R-:W-:-:S02]  /*2130*/  LEA R0, R33, R3, 0x1 ;  /* 0x0000000321007211 */ /* 0x000fc400078e08ff */
[----:B------:R-:W-:Y:S01]  /*2140*/  LEA R15, R35, R14, 0x1 ;  /* 0x0000000e230f7211 */ /* 0x000fe200078e08ff */
[----:B------:R1:W-:Y:S01]  /*2150*/  STL.64 [R1+0xe8], R42 ;  /* 0x0000e82a01007387 */ /* 0x0003e20000100a00 */
[C---:B0-----:R-:W-:Y:S02]  /*2160*/  LEA R40, P2, R8.reuse, R29, 0x1 ;  /* 0x0000001d08287211 */ /* 0x041fe400078408ff */
[C---:B------:R-:W-:Y:S02]  /*2170*/  LEA R5, R33.reuse, R0, 0x1 ;  /* 0x0000000021057211 */ /* 0x040fe400078e08ff */
[----:B------:R-:W-:Y:S02]  /*2180*/  LEA.HI.X.SX32 R41, R8, R31, 0x1, P2 ;  /* 0x0000001f08297211 */ /* 0x000fe400010f0eff */
[----:B------:R-:W-:Y:S02]  /*2190*/  LEA R8, R33, R5, 0x1 ;  /* 0x0000000521087211 */ /* 0x000fe400078e08ff */
[----:B------:R-:W-:Y:S01]  /*21a0*/  LEA R17, R35, R15, 0x1 ;  /* 0x0000000f23117211 */ /* 0x000fe200078e08ff */
[----:B------:R0:W-:Y:S01]  /*21b0*/  STL.64 [R1+0xe0], R40 ;  /* 0x0000e02801007387 */ /* 0x0001e20000100a00 */
[----:B------:R-:W-:-:S02]  /*21c0*/  LEA R38, P0, R16, R193, 0x1 ;  /* 0x000000c110267211 */ /* 0x000fc400078008ff */
[C---:B-1----:R-:W-:Y:S02]  /*21d0*/  LEA R42, P1, R10.reuse, R29, 0x1 ;  /* 0x0000001d0a2a7211 */ /* 0x042fe400078208ff */
[----:B------:R-:W-:Y:S02]  /*21e0*/  LEA R18, R35, R17, 0x1 ;  /* 0x0000001123127211 */ /* 0x000fe400078e08ff */
[----:B------:R-:W-:Y:S02]  /*21f0*/  LEA.HI.X.SX32 R43, R10, R31, 0x1, P1 ;  /* 0x0000001f0a2b7211 */ /* 0x000fe400008f0eff */
[-C--:B------:R-:W-:Y:S02]  /*2200*/  LEA R44, P1, R12, R29.reuse, 0x1 ;  /* 0x0000001d0c2c7211 */ /* 0x080fe400078208ff */
[----:B------:R-:W-:Y:S01]  /*2210*/  LEA R10, R33, R8, 0x1 ;  /* 0x00000008210a7211 */ /* 0x000fe200078e08ff */
[----:B------:R1:W-:Y:S01]  /*2220*/  STL.64 [R1+0xd8], R42 ;  /* 0x0000d82a01007387 */ /* 0x0003e20000100a00 */
[----:B0-----:R-:W-:-:S02]  /*2230*/  LEA R40, P2, R11, R29, 0x1 ;  /* 0x0000001d0b287211 */ /* 0x001fc400078408ff */
[-C--:B------:R-:W-:Y:S02]  /*2240*/  LEA.HI.X.SX32 R45, R12, R31.reuse, 0x1, P1 ;  /* 0x0000001f0c2d7211 */ /* 0x080fe400008f0eff */
[----:B------:R-:W-:Y:S02]  /*2250*/  LEA.HI.X.SX32 R41, R11, R31, 0x1, P2 ;  /* 0x0000001f0b297211 */ /* 0x000fe400010f0eff */
[----:B------:R-:W-:Y:S02]  /*2260*/  LEA R11, R33, R10, 0x1 ;  /* 0x0000000a210b7211 */ /* 0x000fe400078e08ff */
[----:B------:R-:W-:Y:S01]  /*2270*/  LEA R19, R35, R18, 0x1 ;  /* 0x0000001223137211 */ /* 0x000fe200078e08ff */
[----:B------:R0:W-:Y:S01]  /*2280*/  STL.64 [R1+0xd0], R40 ;  /* 0x0000d02801007387 */ /* 0x0001e20000100a00 */
[----:B------:R-:W-:Y:S02]  /*2290*/  LEA.HI.X.SX32 R39, R16, R27, 0x1, P0 ;  /* 0x0000001b10277211 */ /* 0x000fe400000f0eff */
[----:B-1----:R-:W-:Y:S01]  /*22a0*/  LEA R42, P2, R13, R29, 0x1 ;  /* 0x0000001d0d2a7211 */ /* 0x002fe200078408ff */
[----:B------:R1:W-:Y:S01]  /*22b0*/  STL.64 [R1+0xc8], R44 ;  /* 0x0000c82c01007387 */ /* 0x0003e20000100a00 */
[----:B------:R-:W-:-:S02]  /*22c0*/  LEA R20, R35, R19, 0x1 ;  /* 0x0000001323147211 */ /* 0x000fc400078e08ff */
[----:B------:R-:W-:Y:S02]  /*22d0*/  LEA.HI.X.SX32 R43, R13, R31, 0x1, P2 ;  /* 0x0000001f0d2b7211 */ /* 0x000fe400010f0eff */
[----:B------:R-:W-:Y:S02]  /*22e0*/  LEA R21, R35, R20, 0x1 ;  /* 0x0000001423157211 */ /* 0x000fe400078e08ff */
[----:B------:R-:W-:Y:S01]  /*22f0*/  LOP3.LUT R9, R9, 0x30, R37, 0x78, !PT ;  /* 0x0000003009097812 */ /* 0x000fe200078e7825 */
[----:B------:R2:W-:Y:S01]  /*2300*/  STL.64 [R1+0xc0], R42 ;  /* 0x0000c02a01007387 */ /* 0x0005e20000100a00 */
[C---:B0-----:R-:W-:Y:S02]  /*2310*/  LEA R40, P3, R4.reuse, R29, 0x1 ;  /* 0x0000001d04287211 */ /* 0x041fe400078608ff */
[----:B------:R-:W-:Y:S02]  /*2320*/  LEA R22, R35, R21, 0x1 ;  /* 0x0000001523167211 */ /* 0x000fe400078e08ff */
[----:B------:R-:W-:-:S02]  /*2330*/  LEA.HI.X.SX32 R41, R4, R31, 0x1, P3 ;  /* 0x0000001f04297211 */ /* 0x000fc400018f0eff */
[C---:B-1----:R-:W-:Y:S02]  /*2340*/  LEA R44, P1, R2.reuse, R29, 0x1 ;  /* 0x0000001d022c7211 */ /* 0x042fe400078208ff */
[----:B------:R-:W-:Y:S01]  /*2350*/  LEA R4, R33, R11, 0x1 ;  /* 0x0000000b21047211 */ /* 0x000fe200078e08ff */
[----:B------:R0:W-:Y:S01]  /*2360*/  STL.64 [R1+0xb8], R40 ;  /* 0x0000b82801007387 */ /* 0x0001e20000100a00 */
[----:B------:R-:W-:Y:S02]  /*2370*/  LEA.HI.X.SX32 R45, R2, R31, 0x1, P1 ;  /* 0x0000001f022d7211 */ /* 0x000fe400008f0eff */
[----:B--2---:R-:W-:Y:S02]  /*2380*/  LEA R42, P2, R3, R29, 0x1 ;  /* 0x0000001d032a7211 */ /* 0x004fe400078408ff */
[----:B------:R-:W-:Y:S01]  /*2390*/  LEA R12, R33, R4, 0x1 ;  /* 0x00000004210c7211 */ /* 0x000fe200078e08ff */
[----:B------:R1:W-:Y:S01]  /*23a0*/  STL.64 [R1+0xb0], R44 ;  /* 0x0000b02c01007387 */ /* 0x0003e20000100a00 */
[----:B------:R-:W-:-:S02]  /*23b0*/  LEA.HI.X.SX32 R43, R3, R31, 0x1, P2 ;  /* 0x0000001f032b7211 */ /* 0x000fc400010f0eff */
[C---:B------:R-:W-:Y:S02]  /*23c0*/  LEA R23, R35.reuse, R22, 0x1 ;  /* 0x0000001623177211 */ /* 0x040fe400078e08ff */
[----:B------:R-:W-:Y:S01]  /*23d0*/  MOV R191, 0x3f800000 ;  /* 0x3f80000000bf7802 */ /* 0x000fe20000000f00 */
[----:B------:R2:W-:Y:S01]  /*23e0*/  STL.64 [R1+0xa8], R42 ;  /* 0x0000a82a01007387 */ /* 0x0005e20000100a00 */
[C---:B0-----:R-:W-:Y:S02]  /*23f0*/  LEA R40, P3, R0.reuse, R29, 0x1 ;  /* 0x0000001d00287211 */ /* 0x041fe400078608ff */
[----:B------:R-:W-:Y:S02]  /*2400*/  LEA R24, R35, R23, 0x1 ;  /* 0x0000001723187211 */ /* 0x000fe400078e08ff */
[----:B------:R-:W-:Y:S02]  /*2410*/  LEA.HI.X.SX32 R41, R0, R31, 0x1, P3 ;  /* 0x0000001f00297211 */ /* 0x000fe400018f0eff */
[----:B-1----:R-:W-:-:S02]  /*2420*/  LEA R44, P1, R5, R29, 0x1 ;  /* 0x0000001d052c7211 */ /* 0x002fc400078208ff */
[----:B------:R-:W-:Y:S01]  /*2430*/  LEA R0, R33, R12, 0x1 ;  /* 0x0000000c21007211 */ /* 0x000fe200078e08ff */
[----:B------:R0:W-:Y:S01]  /*2440*/  STL.64 [R1+0xa0], R40 ;  /* 0x0000a02801007387 */ /* 0x0001e20000100a00 */
[----:B------:R-:W-:Y:S02]  /*2450*/  LEA.HI.X.SX32 R45, R5, R31, 0x1, P1 ;  /* 0x0000001f052d7211 */ /* 0x000fe400008f0eff */
[C---:B--2---:R-:W-:Y:S02]  /*2460*/  LEA R42, P2, R8.reuse, R29, 0x1 ;  /* 0x0000001d082a7211 */ /* 0x044fe400078408ff */
[C---:B------:R-:W-:Y:S01]  /*2470*/  LEA R2, R33.reuse, R0, 0x1 ;  /* 0x0000000021027211 */ /* 0x040fe200078e08ff */
[----:B------:R1:W-:Y:S01]  /*2480*/  STL.64 [R1+0x98], R44 ;  /* 0x0000982c01007387 */ /* 0x0003e20000100a00 */
[----:B------:R-:W-:Y:S02]  /*2490*/  LEA.HI.X.SX32 R43, R8, R31, 0x1, P2 ;  /* 0x0000001f082b7211 */ /* 0x000fe400010f0eff */
[----:B------:R-:W-:-:S02]  /*24a0*/  LEA R3, R33, R2, 0x1 ;  /* 0x0000000221037211 */ /* 0x000fc400078e08ff */
[----:B------:R-:W-:Y:S01]  /*24b0*/  LEA R25, R35, R24, 0x1 ;  /* 0x0000001823197211 */ /* 0x000fe200078e08ff */
[----:B------:R2:W-:Y:S01]  /*24c0*/  STL.64 [R1+0x90], R42 ;  /* 0x0000902a01007387 */ /* 0x0005e20000100a00 */
[C---:B0-----:R-:W-:Y:S02]  /*24d0*/  LEA R40, P3, R10.reuse, R29, 0x1 ;  /* 0x0000001d0a287211 */ /* 0x041fe400078608ff */
[----:B------:R-:W-:Y:S02]  /*24e0*/  LEA R5, R33, R3, 0x1 ;  /* 0x0000000321057211 */ /* 0x000fe400078e08ff */
[----:B------:R-:W-:Y:S02]  /*24f0*/  LEA.HI.X.SX32 R41, R10, R31, 0x1, P3 ;  /* 0x0000001f0a297211 */ /* 0x000fe400018f0eff */
[----:B-1----:R-:W-:Y:S02]  /*2500*/  LEA R44, P1, R11, R29, 0x1 ;  /* 0x0000001d0b2c7211 */ /* 0x002fe400078208ff */
[----:B------:R-:W-:Y:S01]  /*2510*/  LEA R26, R35, R25, 0x1 ;  /* 0x00000019231a7211 */ /* 0x000fe200078e08ff */
[----:B------:R0:W-:Y:S01]  /*2520*/  STL.64 [R1+0x88], R40 ;  /* 0x0000882801007387 */ /* 0x0001e20000100a00 */
[----:B------:R-:W-:-:S02]  /*2530*/  LEA.HI.X.SX32 R45, R11, R31, 0x1, P1 ;  /* 0x0000001f0b2d7211 */ /* 0x000fc400008f0eff */
[C---:B--2---:R-:W-:Y:S02]  /*2540*/  LEA R42, P2, R4.reuse, R29, 0x1 ;  /* 0x0000001d042a7211 */ /* 0x044fe400078408ff */
[----:B------:R-:W-:Y:S01]  /*2550*/  MOV R190, 0x3f800000 ;  /* 0x3f80000000be7802 */ /* 0x000fe20000000f00 */
[----:B------:R-:W-:Y:S01]  /*2560*/  STL.64 [R1+0x80], R44 ;  /* 0x0000802c01007387 */ /* 0x000fe20000100a00 */
[----:B------:R-:W-:Y:S02]  /*2570*/  LEA.HI.X.SX32 R43, R4, R31, 0x1, P2 ;  /* 0x0000001f042b7211 */ /* 0x000fe400010f0eff */
[----:B------:R-:W-:Y:S02]  /*2580*/  LEA R4, R33, R5, 0x1 ;  /* 0x0000000521047211 */ /* 0x000fe400078e08ff */
[----:B------:R-:W-:Y:S01]  /*2590*/  MOV R189, 0x3f800000 ;  /* 0x3f80000000bd7802 */ /* 0x000fe20000000f00 */
[----:B------:R1:W-:Y:S01]  /*25a0*/  STL.64 [R1+0x78], R42 ;  /* 0x0000782a01007387 */ /* 0x0003e20000100a00 */
[----:B0-----:R-:W-:-:S02]  /*25b0*/  LEA R40, P3, R12, R29, 0x1 ;  /* 0x0000001d0c287211 */ /* 0x001fc400078608ff */
[----:B------:R-:W-:Y:S02]  /*25c0*/  LEA R8, R33, R4, 0x1 ;  /* 0x0000000421087211 */ /* 0x000fe400078e08ff */
[----:B------:R-:W-:Y:S02]  /*25d0*/  LEA.HI.X.SX32 R41, R12, R31, 0x1, P3 ;  /* 0x0000001f0c297211 */ /* 0x000fe400018f0eff */
[C---:B------:R-:W-:Y:S02]  /*25e0*/  LEA R10, P3, R3.reuse, R29, 0x1 ;  /* 0x0000001d030a7211 */ /* 0x040fe400078608ff */
[----:B------:R-:W-:Y:S01]  /*25f0*/  MOV R188, 0x3f800000 ;  /* 0x3f80000000bc7802 */ /* 0x000fe20000000f00 */
[----:B------:R0:W-:Y:S01]  /*2600*/  STL.64 [R1+0x70], R40 ;  /* 0x0000702801007387 */ /* 0x0001e20000100a00 */
[----:B------:R-:W-:Y:S02]  /*2610*/  LEA.HI.X.SX32 R11, R3, R31, 0x1, P3 ;  /* 0x0000001f030b7211 */ /* 0x000fe400018f0eff */
[----:B-1----:R-:W-:-:S02]  /*2620*/  LEA R42, P1, R0, R29, 0x1 ;  /* 0x0000001d002a7211 */ /* 0x002fc400078208ff */
[----:B------:R-:W-:Y:S02]  /*2630*/  LEA R12, P3, R8, R29, 0x1 ;  /* 0x0000001d080c7211 */ /* 0x000fe400078608ff */
[-C--:B------:R-:W-:Y:S02]  /*2640*/  LEA.HI.X.SX32 R43, R0, R31.reuse, 0x1, P1 ;  /* 0x0000001f002b7211 */ /* 0x080fe400008f0eff */
[----:B------:R-:W-:Y:S02]  /*2650*/  LEA R0, R33, R8, 0x1 ;  /* 0x0000000821007211 */ /* 0x000fe400078e08ff */
[----:B------:R-:W-:Y:S01]  /*2660*/  LEA.HI.X.SX32 R13, R8, R31, 0x1, P3 ;  /* 0x0000001f080d7211 */ /* 0x000fe200018f0eff */
[----:B------:R1:W-:Y:S01]  /*2670*/  STL.64 [R1+0x68], R42 ;  /* 0x0000682a01007387 */ /* 0x0003e20000100a00 */
[----:B0-----:R-:W-:Y:S02]  /*2680*/  LEA R40, P2, R2, R29, 0x1 ;  /* 0x0000001d02287211 */ /* 0x001fe400078408ff */
[----:B------:R-:W-:-:S02]  /*2690*/  LOP3.LUT R252, R6, 0x60, RZ, 0x3c, !PT ;  /* 0x0000006006fc7812 */ /* 0x000fc400078e3cff */
[----:B------:R-:W-:Y:S02]  /*26a0*/  LEA.HI.X.SX32 R41, R2, R31, 0x1, P2 ;  /* 0x0000001f02297211 */ /* 0x000fe400010f0eff */
[----:B------:R-:W-:-:S03]  /*26b0*/  LOP3.LUT R213, R9, 0x40, RZ, 0x3c, !PT ;  /* 0x0000004009d57812 */ /* 0x000fc600078e3cff */
[----:B------:R0:W-:Y:S01]  /*26c0*/  STL.64 [R1+0x60], R40 ;  /* 0x0000602801007387 */ /* 0x0001e20000100a00 */
[----:B-1----:R-:W-:-:S03]  /*26d0*/  LEA R42, P1, R5, R29, 0x1 ;  /* 0x0000001d052a7211 */ /* 0x002fc600078208ff */
[----:B------:R1:W-:Y:S01]  /*26e0*/  STL.64 [R1+0x58], R10 ;  /* 0x0000580a01007387 */ /* 0x0003e20000100a00 */
[----:B------:R-:W-:-:S05]  /*26f0*/  LEA.HI.X.SX32 R43, R5, R31, 0x1, P1 ;  /* 0x0000001f052b7211 */ /* 0x000fca00008f0eff */
[----:B------:R-:W-:Y:S01]  /*2700*/  STL.64 [R1+0x50], R42 ;  /* 0x0000502a01007387 */ /* 0x000fe20000100a00 */
[----:B0-----:R-:W-:-:S03]  /*2710*/  LEA R40, P2, R4, R29, 0x1 ;  /* 0x0000001d04287211 */ /* 0x001fc600078408ff */
[----:B------:R0:W-:Y:S01]  /*2720*/  STL.64 [R1+0x40], R12 ;  /* 0x0000400c01007387 */ /* 0x0001e20000100a00 */
[----:B-1----:R-:W-:Y:S02]  /*2730*/  LEA R10, P4, R0, R29, 0x1 ;  /* 0x0000001d000a7211 */ /* 0x002fe400078808ff */
[-C--:B------:R-:W-:Y:S02]  /*2740*/  LEA.HI.X.SX32 R41, R4, R31.reuse, 0x1, P2 ;  /* 0x0000001f04297211 */ /* 0x080fe400010f0eff */
[----:B------:R-:W-:Y:S02]  /*2750*/  LEA.HI.X.SX32 R11, R0, R31, 0x1, P4 ;  /* 0x0000001f000b7211 */ /* 0x000fe400020f0eff */
[----:B------:R-:W-:Y:S01]  /*2760*/  LEA R0, R35, R26, 0x1 ;  /* 0x0000001a23007211 */ /* 0x000fe200078e08ff */
[----:B------:R-:W-:Y:S01]  /*2770*/  STL.64 [R1+0x48], R40 ;  /* 0x0000482801007387 */ /* 0x000fe20000100a00 */
[-C--:B------:R-:W-:Y:S02]  /*2780*/  LEA R4, P2, R17, R193.reuse, 0x1 ;  /* 0x000000c111047211 */ /* 0x080fe400078408ff */
[----:B------:R-:W-:Y:S01]  /*2790*/  LEA R2, R35, R0, 0x1 ;  /* 0x0000000023027211 */ /* 0x000fe200078e08ff */
[----:B------:R1:W-:Y:S01]  /*27a0*/  STL.64 [R1+0x38], R10 ;  /* 0x0000380a01007387 */ /* 0x0003e20000100a00 */
[----:B0-----:R-:W-:-:S02]  /*27b0*/  LEA R12, P1, R14, R193, 0x1 ;  /* 0x000000c10e0c7211 */ /* 0x001fc400078208ff */
[-C--:B------:R-:W-:Y:S01]  /*27c0*/  LEA.HI.X.SX32 R5, R17, R27.reuse, 0x1, P2 ;  /* 0x0000001b11057211 */ /* 0x080fe200010f0eff */
[----:B------:R-:W-:Y:S01]  /*27d0*/  STL.64 [R1+0x30], R38 ;  /* 0x0000302601007387 */ /* 0x000fe20000100a00 */
[----:B------:R-:W-:Y:S02]  /*27e0*/  LEA.HI.X.SX32 R13, R14, R27, 0x1, P1 ;  /* 0x0000001b0e0d7211 */ /* 0x000fe400008f0eff */
[----:B------:R-:W-:-:S03]  /*27f0*/  LEA R3, R35, R2, 0x1 ;  /* 0x0000000223037211 */ /* 0x000fc600078e08ff */
[----:B------:R0:W-:Y:S01]  /*2800*/  STL.64 [R1+0x28], R12 ;  /* 0x0000280c01007387 */ /* 0x0001e20000100a00 */
[----:B-1----:R-:W-:-:S04]  /*2810*/  LEA R10, P0, R15, R193, 0x1 ;  /* 0x000000c10f0a7211 */ /* 0x002fc800078008ff */
[----:B------:R-:W-:Y:S02]  /*2820*/  LEA.HI.X.SX32 R11, R15, R27, 0x1, P0 ;  /* 0x0000001b0f0b7211 */ /* 0x000fe400000f0eff */
[----:B------:R-:W-:-:S03]  /*2830*/  LEA R14, P0, R18, R193, 0x1 ;  /* 0x000000c1120e7211 */ /* 0x000fc600078008ff */
[----:B------:R1:W-:Y:S01]  /*2840*/  STL.64 [R1+0x20], R10 ;  /* 0x0000200a01007387 */ /* 0x0003e20000100a00 */
[C---:B0-----:R-:W-:Y:S02]  /*2850*/  LEA R12, P1, R19.reuse, R193, 0x1 ;  /* 0x000000c1130c7211 */ /* 0x041fe400078208ff */
[-C--:B------:R-:W-:Y:S01]  /*2860*/  LEA.HI.X.SX32 R15, R18, R27.reuse, 0x1, P0 ;  /* 0x0000001b120f7211 */ /* 0x080fe200000f0eff */
[----:B------:R0:W-:Y:S01]  /*2870*/  STL.64 [R1+0x18], R4 ;  /* 0x0000180401007387 */ /* 0x0001e20000100a00 */
[----:B------:R-:W-:Y:S02]  /*2880*/  LEA.HI.X.SX32 R13, R19, R27, 0x1, P1 ;  /* 0x0000001b130d7211 */ /* 0x000fe400008f0eff */
[CC--:B------:R-:W-:Y:S01]  /*2890*/  LEA R250, P0, R21.reuse, R193.reuse, 0x1 ;  /* 0x000000c115fa7211 */ /* 0x0c0fe200078008ff */
[----:B------:R-:W-:Y:S01]  /*28a0*/  STL.64 [R1+0x10], R14 ;  /* 0x0000100e01007387 */ /* 0x000fe20000100a00 */
[----:B------:R-:W-:Y:S02]  /*28b0*/  LEA R248, P1, R22, R193, 0x1 ;  /* 0x000000c116f87211 */ /* 0x000fe400078208ff */
[----:B------:R-:W-:Y:S01]  /*28c0*/  LEA.HI.X.SX32 R251, R21, R27, 0x1, P0 ;  /* 0x0000001b15fb7211 */ /* 0x000fe200000f0eff */
[----:B------:R-:W-:Y:S01]  /*28d0*/  STL.64 [R1+0x8], R12 ;  /* 0x0000080c01007387 */ /* 0x000fe20000100a00 */
[----:B-1----:R-:W-:-:S02]  /*28e0*/  LEA R10, P2, R20, R193, 0x1 ;  /* 0x000000c1140a7211 */ /* 0x002fc400078408ff */
[----:B------:R-:W-:Y:S02]  /*28f0*/  LEA R244, P0, R24, R193, 0x1 ;  /* 0x000000c118f47211 */ /* 0x000fe400078008ff */
[C---:B0-----:R-:W-:Y:S02]  /*2900*/  LEA R4, R35.reuse, R3, 0x1 ;  /* 0x0000000323047211 */ /* 0x041fe400078e08ff */
[----:B------:R-:W-:Y:S02]  /*2910*/  LEA.HI.X.SX32 R11, R20, R27, 0x1, P2 ;  /* 0x0000001b140b7211 */ /* 0x000fe400010f0eff */
[----:B------:R-:W-:Y:S02]  /*2920*/  LEA R5, R35, R4, 0x1 ;  /* 0x0000000423057211 */ /* 0x000fe400078e08ff */
[----:B------:R-:W-:Y:S01]  /*2930*/  LEA R246, P2, R23, R193, 0x1 ;  /* 0x000000c117f67211 */ /* 0x000fe200078408ff */
[----:B------:R0:W-:Y:S01]  /*2940*/  STL.64 [R1], R10 ;  /* 0x0000000a01007387 */ /* 0x0001e20000100a00 */
[----:B------:R-:W-:-:S02]  /*2950*/  LEA R8, R35, R5, 0x1 ;  /* 0x0000000523087211 */ /* 0x000fc400078e08ff */
[----:B------:R-:W-:Y:S02]  /*2960*/  LEA.HI.X.SX32 R249, R22, R27, 0x1, P1 ;  /* 0x0000001b16f97211 */ /* 0x000fe400008f0eff */
[----:B------:R-:W-:Y:S02]  /*2970*/  LEA R242, P1, R25, R193, 0x1 ;  /* 0x000000c119f27211 */ /* 0x000fe400078208ff */
[----:B------:R-:W-:Y:S02]  /*2980*/  LEA.HI.X.SX32 R245, R24, R27, 0x1, P0 ;  /* 0x0000001b18f57211 */ /* 0x000fe400000f0eff */
[----:B------:R-:W-:Y:S02]  /*2990*/  LEA R238, P0, R0, R193, 0x1 ;  /* 0x000000c100ee7211 */ /* 0x000fe400078008ff */
[----:B------:R-:W-:Y:S02]  /*29a0*/  LEA.HI.X.SX32 R247, R23, R27, 0x1, P2 ;  /* 0x0000001b17f77211 */ /* 0x000fe400010f0eff */
[----:B0-----:R-:W-:-:S02]  /*29b0*/  LEA R10, R35, R8, 0x1 ;  /* 0x00000008230a7211 */ /* 0x001fc400078e08ff */
[----:B------:R-:W-:Y:S02]  /*29c0*/  LEA R240, P2, R26, R193, 0x1 ;  /* 0x000000c11af07211 */ /* 0x000fe400078408ff */
[----:B------:R-:W-:Y:S02]  /*29d0*/  LEA R11, R35, R10, 0x1 ;  /* 0x0000000a230b7211 */ /* 0x000fe400078e08ff */
[----:B------:R-:W-:Y:S02]  /*29e0*/  LEA.HI.X.SX32 R243, R25, R27, 0x1, P1 ;  /* 0x0000001b19f37211 */ /* 0x000fe400008f0eff */
[C---:B------:R-:W-:Y:S02]  /*29f0*/  LEA R12, R35.reuse, R11, 0x1 ;  /* 0x0000000b230c7211 */ /* 0x040fe400078e08ff */
[----:B------:R-:W-:Y:S02]  /*2a00*/  LEA R236, P1, R2, R193, 0x1 ;  /* 0x000000c102ec7211 */ /* 0x000fe400078208ff */
[----:B------:R-:W-:-:S02]  /*2a10*/  LEA R13, R35, R12, 0x1 ;  /* 0x0000000c230d7211 */ /* 0x000fc400078e08ff */
[----:B------:R-:W-:Y:S02]  /*2a20*/  LEA.HI.X.SX32 R239, R0, R27, 0x1, P0 ;  /* 0x0000001b00ef7211 */ /* 0x000fe400000f0eff */
[----:B------:R-:W-:Y:S02]  /*2a30*/  LEA R0, R35, R13, 0x1 ;  /* 0x0000000d23007211 */ /* 0x000fe400078e08ff */
[----:B------:R-:W-:Y:S02]  /*2a40*/  LEA.HI.X.SX32 R241, R26, R27, 0x1, P2 ;  /* 0x0000001b1af17211 */ /* 0x000fe400010f0eff */
[----:B------:R-:W-:Y:S02]  /*2a50*/  LEA R234, P2, R3, R193, 0x1 ;  /* 0x000000c103ea7211 */ /* 0x000fe400078408ff */
[----:B------:R-:W-:Y:S02]  /*2a60*/  LEA.HI.X.SX32 R237, R2, R27, 0x1, P1 ;  /* 0x0000001b02ed7211 */ /* 0x000fe400008f0eff */
[----:B------:R-:W-:-:S02]  /*2a70*/  LEA R2, R35, R0, 0x1 ;  /* 0x0000000023027211 */ /* 0x000fc400078e08ff */
[----:B------:R-:W-:Y:S02]  /*2a80*/  LEA.HI.X.SX32 R235, R3, R27, 0x1, P2 ;  /* 0x0000001b03eb7211 */ /* 0x000fe400010f0eff */
[CC--:B------:R-:W-:Y:S02]  /*2a90*/  LEA R232, P0, R4.reuse, R193.reuse, 0x1 ;  /* 0x000000c104e87211 */ /* 0x0c0fe400078008ff */
[----:B------:R-:W-:Y:S02]  /*2aa0*/  LEA R3, R35, R2, 0x1 ;  /* 0x0000000223037211 */ /* 0x000fe400078e08ff */
[----:B------:R-:W-:Y:S02]  /*2ab0*/  LEA R230, P1, R5, R193, 0x1 ;  /* 0x000000c105e67211 */ /* 0x000fe400078208ff */
[----:B------:R-:W-:Y:S02]  /*2ac0*/  LEA.HI.X.SX32 R233, R4, R27, 0x1, P0 ;  /* 0x0000001b04e97211 */ /* 0x000fe400000f0eff */
[----:B------:R-:W-:-:S02]  /*2ad0*/  LEA R4, R35, R3, 0x1 ;  /* 0x0000000323047211 */ /* 0x000fc400078e08ff */
[C---:B------:R-:W-:Y:S02]  /*2ae0*/  LEA R228, P2, R8.reuse, R193, 0x1 ;  /* 0x000000c108e47211 */ /* 0x040fe400078408ff */
[----:B------:R-:W-:Y:S02]  /*2af0*/  LEA.HI.X.SX32 R231, R5, R27, 0x1, P1 ;  /* 0x0000001b05e77211 */ /* 0x000fe400008f0eff */
[----:B------:R-:W-:Y:S02]  /*2b00*/  LEA R224, P1, R11, R193, 0x1 ;  /* 0x000000c10be07211 */ /* 0x000fe400078208ff */
[----:B------:R-:W-:Y:S02]  /*2b10*/  LEA R5, R35, R4, 0x1 ;  /* 0x0000000423057211 */ /* 0x000fe400078e08ff */
[----:B------:R-:W-:Y:S02]  /*2b20*/  LEA.HI.X.SX32 R229, R8, R27, 0x1, P2 ;  /* 0x0000001b08e57211 */ /* 0x000fe400010f0eff */
[----:B------:R-:W-:-:S02]  /*2b30*/  LEA R226, P0, R10, R193, 0x1 ;  /* 0x000000c10ae27211 */ /* 0x000fc400078008ff */
[----:B------:R-:W-:Y:S02]  /*2b40*/  LEA R222, P2, R12, R193, 0x1 ;  /* 0x000000c10cde7211 */ /* 0x000fe400078408ff */
[----:B------:R-:W-:Y:S02]  /*2b50*/  LEA.HI.X.SX32 R225, R11, R27, 0x1, P1 ;  /* 0x0000001b0be17211 */ /* 0x000fe400008f0eff */
[----:B------:R-:W-:Y:S02]  /*2b60*/  LEA R218, P1, R0, R193, 0x1 ;  /* 0x000000c100da7211 */ /* 0x000fe400078208ff */
[----:B------:R-:W-:Y:S02]  /*2b70*/  LEA R8, R35, R5, 0x1 ;  /* 0x0000000523087211 */ /* 0x000fe400078e08ff */
[-C--:B------:R-:W-:Y:S02]  /*2b80*/  LEA.HI.X.SX32 R227, R10, R27.reuse, 0x1, P0 ;  /* 0x0000001b0ae37211 */ /* 0x080fe400000f0eff */
[----:B------:R-:W-:-:S02]  /*2b90*/  LEA.HI.X.SX32 R223, R12, R27, 0x1, P2 ;  /* 0x0000001b0cdf7211 */ /* 0x000fc400010f0eff */
[-C--:B------:R-:W-:Y:S02]  /*2ba0*/  LEA R220, P0, R13, R193.reuse, 0x1 ;  /* 0x000000c10ddc7211 */ /* 0x080fe400078008ff */
[----:B------:R-:W-:Y:S02]  /*2bb0*/  LEA R216, P2, R2, R193, 0x1 ;  /* 0x000000c102d87211 */ /* 0x000fe400078408ff */
[-C--:B------:R-:W-:Y:S02]  /*2bc0*/  LEA.HI.X.SX32 R219, R0, R27.reuse, 0x1, P1 ;  /* 0x0000001b00db7211 */ /* 0x080fe400008f0eff */
[----:B------:R-:W-:Y:S02]  /*2bd0*/  LEA R0, R35, R8, 0x1 ;  /* 0x0000000823007211 */ /* 0x000fe400078e08ff */
[-C--:B------:R-:W-:Y:S02]  /*2be0*/  LEA.HI.X.SX32 R221, R13, R27.reuse, 0x1, P0 ;  /* 0x0000001b0ddd7211 */ /* 0x080fe400000f0eff */
[----:B------:R-:W-:-:S02]  /*2bf0*/  LEA.HI.X.SX32 R217, R2, R27, 0x1, P2 ;  /* 0x0000001b02d97211 */ /* 0x000fc400010f0eff */
[-C--:B------:R-:W-:Y:S02]  /*2c00*/  LEA R214, P0, R3, R193.reuse, 0x1 ;  /* 0x000000c103d67211 */ /* 0x080fe400078008ff */
[----:B------:R-:W-:Y:S02]  /*2c10*/  LEA R2, R35, R0, 0x1 ;  /* 0x0000000023027211 */ /* 0x000fe400078e08ff */
[-C--:B------:R-:W-:Y:S02]  /*2c20*/  LEA R202, P1, R4, R193.reuse, 0x1 ;  /* 0x000000c104ca7211 */ /* 0x080fe400078208ff */
[----:B------:R-:W-:Y:S02]  /*2c30*/  LEA R200, P2, R5, R193, 0x1 ;  /* 0x000000c105c87211 */ /* 0x000fe400078408ff */
[----:B------:R-:W-:Y:S02]  /*2c40*/  LEA.HI.X.SX32 R215, R3, R27, 0x1, P0 ;  /* 0x0000001b03d77211 */ /* 0x000fe400000f0eff */
[----:B------:R-:W-:-:S02]  /*2c50*/  LEA R3, R35, R2, 0x1 ;  /* 0x0000000223037211 */ /* 0x000fc400078e08ff */
[-C--:B------:R-:W-:Y:S02]  /*2c60*/  LEA.HI.X.SX32 R203, R4, R27.reuse, 0x1, P1 ;  /* 0x0000001b04cb7211 */ /* 0x080fe400008f0eff */
[----:B------:R-:W-:Y:S02]  /*2c70*/  LEA.HI.X.SX32 R201, R5, R27, 0x1, P2 ;  /* 0x0000001b05c97211 */ /* 0x000fe400010f0eff */
[-C--:B------:R-:W-:Y:S02]  /*2c80*/  LEA R198, P0, R8, R193.reuse, 0x1 ;  /* 0x000000c108c67211 */ /* 0x080fe400078008ff */
[-C--:B------:R-:W-:Y:S02]  /*2c90*/  LEA R196, P1, R0, R193.reuse, 0x1 ;  /* 0x000000c100c47211 */ /* 0x080fe400078208ff */
[-C--:B------:R-:W-:Y:S02]  /*2ca0*/  LEA R194, P2, R2, R193.reuse, 0x1 ;  /* 0x000000c102c27211 */ /* 0x080fe400078408ff */
[----:B------:R-:W-:-:S02]  /*2cb0*/  LEA R192, P3, R3, R193, 0x1 ;  /* 0x000000c103c07211 */ /* 0x000fc400078608ff */
[-C--:B------:R-:W-:Y:S02]  /*2cc0*/  LEA.HI.X.SX32 R199, R8, R27.reuse, 0x1, P0 ;  /* 0x0000001b08c77211 */ /* 0x080fe400000f0eff */
[-C--:B------:R-:W-:Y:S02]  /*2cd0*/  LEA.HI.X.SX32 R197, R0, R27.reuse, 0x1, P1 ;  /* 0x0000001b00c57211 */ /* 0x080fe400008f0eff */
[-C--:B------:R-:W-:Y:S02]  /*2ce0*/  LEA.HI.X.SX32 R195, R2, R27.reuse, 0x1, P2 ;  /* 0x0000001b02c37211 */ /* 0x080fe400010f0eff */
[----:B------:R-:W-:Y:S02]  /*2cf0*/  LEA.HI.X.SX32 R193, R3, R27, 0x1, P3 ;  /* 0x0000001b03c17211 */ /* 0x000fe400018f0eff */
[----:B------:R-:W-:Y:S02]  /*2d00*/  MOV R2, 0xff800000 ;  /* 0xff80000000027802 */ /* 0x000fe40000000f00 */
[----:B------:R-:W-:-:S02]  /*2d10*/  MOV R8, RZ ;  /* 0x000000ff00087202 */ /* 0x000fc40000000f00 */
[----:B------:R-:W-:Y:S02]  /*2d20*/  MOV R5, RZ ;  /* 0x000000ff00057202 */ /* 0x000fe40000000f00 */
[----:B------:R-:W-:Y:S02]  /*2d30*/  MOV R0, RZ ;  /* 0x000000ff00007202 */ /* 0x000fe40000000f00 */
[----:B------:R-:W-:Y:S02]  /*2d40*/  MOV R10, 0xff800000 ;  /* 0xff800000000a7802 */ /* 0x000fe40000000f00 */
[----:B------:R-:W-:Y:S02]  /*2d50*/  MOV R4, 0xff800000 ;  /* 0xff80000000047802 */ /* 0x000fe40000000f00 */
[----:B------:R-:W-:Y:S02]  /*2d60*/  MOV R3, 0xff800000 ;  /* 0xff80000000037802 */ /* 0x000fe40000000f00 */
[----:B------:R-:W-:-:S02]  /*2d70*/  LOP3.LUT R12, R6, 0x20, RZ, 0x3c, !PT ;  /* 0x00000020060c7812 */ /* 0x000fc400078e3cff */
[----:B------:R-:W-:Y:S02]  /*2d80*/  LOP3.LUT R11, R6, 0x40, RZ, 0x3c, !PT ;  /* 0x00000040060b7812 */ /* 0x000fe400078e3cff */
.L_x_2:
[----:B------:R-:W2:Y:S04]  /*2d90*/  LDL.64 R16, [R1+0x118] ;  /* 0x0001180001107983 */ /* 0x000ea80000100a00 */
[----:B------:R-:W3:Y:S04]  /*2da0*/  LDL.64 R14, [R1+0x108] ;  /* 0x00010800010e7983 */ /* 0x000ee80000100a00 */
[----:B------:R-:W4:Y:S04]  /*2db0*/  LDL.64 R32, [R1+0xf8] ;  /* 0x0000f80001207983 */ /* 0x000f280000100a00 */
[----:B------:R-:W5:Y:S04]  /*2dc0*/  LDL.64 R24, [R1+0x130] ;  /* 0x0001300001187983 */ /* 0x000f680000100a00 */
[----:B------:R-:W4:Y:S04]  /*2dd0*/  LDL.64 R18, [R1+0x128] ;  /* 0x0001280001127983 */ /* 0x000f280000100a00 */
        /* <DEDUP_REMOVED lines=25> */
[----:B------:R-:W4:Y:S01]  /*2f70*/  LDL.64 R178, [R1+0x10] ;  /* 0x0000100001b27983 */ /* 0x000f220000100a00 */
[----:B--2---:R-:W-:-:S04]  /*2f80*/  IMAD.WIDE R16, R8, 0x2, R16 ;  /* 0x0000000208107825 */ /* 0x004fc800078e0210 */
[C---:B---3--:R-:W-:Y:S02]  /*2f90*/  IMAD.WIDE R14, R8.reuse, 0x2, R14 ;  /* 0x00000002080e7825 */ /* 0x048fe400078e020e */
[----:B------:R0:W2:Y:S04]  /*2fa0*/  LDG.E.U16 R16, [R16.64] ;  /* 0x0000000410107981 */ /* 0x0000a8000c1e1500 */
[----:B0-----:R0:W3:Y:S01]  /*2fb0*/  LDG.E.U16 R17, [R14.64] ;  /* 0x000000040e117981 */ /* 0x0010e2000c1e1500 */
[----:B-----5:R-:W-:-:S04]  /*2fc0*/  IMAD.WIDE R24, R8, 0x2, R24 ;  /* 0x0000000208187825 */ /* 0x020fc800078e0218 */
[C---:B----4-:R-:W-:Y:S01]  /*2fd0*/  IMAD.WIDE R18, R8.reuse, 0x2, R18 ;  /* 0x0000000208127825 */ /* 0x050fe200078e0212 */
[----:B------:R1:W4:Y:S03]  /*2fe0*/  LDG.E.U16 R11, [R24.64] ;  /* 0x00000004180b7981 */ /* 0x000326000c1e1500 */
[C---:B0-----:R-:W-:Y:S02]  /*2ff0*/  IMAD.WIDE R14, R8.reuse, 0x2, R32 ;  /* 0x00000002080e7825 */ /* 0x041fe400078e0220 */
[----:B------:R0:W5:Y:S04]  /*3000*/  LDG.E.U16 R19, [R18.64] ;  /* 0x0000000412137981 */ /* 0x000168000c1e1500 */
[----:B------:R-:W2:Y:S01]  /*3010*/  LDL.64 R32, [R1+0x50] ;  /* 0x0000500001207983 */ /* 0x000ea20000100a00 */
[----:B------:R-:W-:-:S03]  /*3020*/  IMAD.WIDE R12, R8, 0x2, R12 ;  /* 0x00000002080c7825 */ /* 0x000fc600078e020c */
[----:B------:R0:W3:Y:S01]  /*3030*/  LDG.E.U16 R15, [R14.64] ;  /* 0x000000040e0f7981 */ /* 0x0000e2000c1e1500 */
[----:B------:R-:W-:-:S03]  /*3040*/  IMAD.WIDE R30, R8, 0x2, R30 ;  /* 0x00000002081e7825 */ /* 0x000fc600078e021e */
[----:B------:R0:W3:Y:S01]  /*3050*/  LDG.E.U16 R12, [R12.64] ;  /* 0x000000040c0c7981 */ /* 0x0000e2000c1e1500 */
[----:B------:R-:W-:-:S04]  /*3060*/  IMAD.WIDE R28, R8, 0x2, R28 ;  /* 0x00000002081c7825 */ /* 0x000fc800078e021c */
[C---:B-1----:R-:W-:Y:S01]  /*3070*/  IMAD.WIDE R24, R8.reuse, 0x2, R44 ;  /* 0x0000000208187825 */ /* 0x042fe200078e022c */
[----:B0-----:R0:W3:Y:S04]  /*3080*/  LDG.E.U16 R18, [R28.64] ;  /* 0x000000041c127981 */ /* 0x0010e8000c1e1500 */
[----:B------:R-:W3:Y:S04]  /*3090*/  LDL.64 R44, [R1+0x40] ;  /* 0x00004000012c7983 */ /* 0x000ee80000100a00 */
[----:B------:R1:W4:Y:S01]  /*30a0*/  LDG.E.U16 R13, [R30.64] ;  /* 0x000000041e0d7981 */ /* 0x000322000c1e1500 */
[----:B0-----:R-:W-:-:S03]  /*30b0*/  IMAD.WIDE R28, R8, 0x2, R50 ;  /* 0x00000002081c7825 */ /* 0x001fc600078e0232 */
[----:B------:R0:W4:Y:S04]  /*30c0*/  LDG.E.U16 R14, [R24.64] ;  /* 0x00000004180e7981 */ /* 0x000128000c1e1500 */
[----:B------:R-:W4:Y:S01]  /*30d0*/  LDL.64 R50, [R1+0x58] ;  /* 0x0000580001327983 */ /* 0x000f220000100a00 */
[----:B-1----:R-:W-:-:S03]  /*30e0*/  IMAD.WIDE R30, R8, 0x2, R52 ;  /* 0x00000002081e7825 */ /* 0x002fc600078e0234 */
[----:B------:R-:W4:Y:S01]  /*30f0*/  LDL.64 R52, [R1+0x78] ;  /* 0x0000780001347983 */ /* 0x000f220000100a00 */
[----:B0-----:R-:W-:-:S03]  /*3100*/  IMAD.WIDE R24, R8, 0x2, R48 ;  /* 0x0000000208187825 */ /* 0x001fc600078e0230 */
[----:B------:R-:W5:Y:S01]  /*3110*/  LDL.64 R48, [R1+0x38] ;  /* 0x0000380001307983 */ /* 0x000f620000100a00 */
[----:B------:R-:W-:-:S04]  /*3120*/  IMAD.WIDE R20, R8, 0x2, R20 ;  /* 0x0000000208147825 */ /* 0x000fc800078e0214 */
[C---:B------:R-:W-:Y:S02]  /*3130*/  IMAD.WIDE R26, R8.reuse, 0x2, R26 ;  /* 0x00000002081a7825 */ /* 0x040fe400078e021a */
[----:B------:R0:W5:Y:S02]  /*3140*/  LDG.E.U16 R20, [R20.64] ;  /* 0x0000000414147981 */ /* 0x000164000c1e1500 */
[----:B------:R-:W-:-:S04]  /*3150*/  IMAD.WIDE R22, R8, 0x2, R22 ;  /* 0x0000000208167825 */ /* 0x000fc800078e0216 */
[C---:B------:R-:W-:Y:S02]  /*3160*/  IMAD.WIDE R34, R8.reuse, 0x2, R34 ;  /* 0x0000000208227825 */ /* 0x040fe400078e0222 */
[----:B------:R1:W5:Y:S04]  /*3170*/  LDG.E.U16 R22, [R22.64] ;  /* 0x0000000416167981 */ /* 0x000368000c1e1500 */
[----:B0-----:R0:W5:Y:S04]  /*3180*/  LDG.E.U16 R21, [R26.64] ;  /* 0x000000041a157981 */ /* 0x001168000c1e1500 */
[----:B------:R0:W5:Y:S04]  /*3190*/  LDG.E.U16 R34, [R34.64] ;  /* 0x0000000422227981 */ /* 0x000168000c1e1500 */
[----:B-1----:R1:W5:Y:S01]  /*31a0*/  LDG.E.U16 R23, [R30.64] ;  /* 0x000000041e177981 */ /* 0x002362000c1e1500 */
[----:B0-----:R-:W-:-:S03]  /*31b0*/  IMAD.WIDE R26, R8, 0x2, R36 ;  /* 0x00000002081a7825 */ /* 0x001fc600078e0224 */
[----:B------:R0:W5:Y:S04]  /*31c0*/  LDG.E.U16 R36, [R24.64] ;  /* 0x0000000418247981 */ /* 0x000168000c1e1500 */
[----:B------:R0:W5:Y:S01]  /*31d0*/  LDG.E.U16 R37, [R26.64] ;  /* 0x000000041a257981 */ /* 0x000162000c1e1500 */
[----:B-1----:R-:W-:-:S03]  /*31e0*/  IMAD.WIDE R30, R8, 0x2, R38 ;  /* 0x00000002081e7825 */ /* 0x002fc600078e0226 */
[----:B------:R1:W5:Y:S01]  /*31f0*/  LDG.E.U16 R35, [R28.64] ;  /* 0x000000041c237981 */ /* 0x000362000c1e1500 */
[----:B0-----:R-:W-:-:S04]  /*3200*/  IMAD.WIDE R26, R8, 0x2, R42 ;  /* 0x00000002081a7825 */ /* 0x001fc800078e022a */
[C---:B-1----:R-:W-:Y:S01]  /*3210*/  IMAD.WIDE R28, R8.reuse, 0x2, R40 ;  /* 0x00000002081c7825 */ /* 0x042fe200078e0228 */
[----:B------:R0:W5:Y:S03]  /*3220*/  LDG.E.U16 R39, [R26.64] ;  /* 0x000000041a277981 */ /* 0x000166000c1e1500 */
[C---:B------:R-:W-:Y:S01]  /*3230*/  IMAD.WIDE R24, R8.reuse, 0x2, R84 ;  /* 0x0000000208187825 */ /* 0x040fe200078e0254 */
[----:B------:R1:W5:Y:S04]  /*3240*/  LDG.E.U16 R41, [R30.64] ;  /* 0x000000041e297981 */ /* 0x000368000c1e1500 */
[----:B------:R1:W5:Y:S01]  /*3250*/  LDG.E.U16 R38, [R24.64] ;  /* 0x0000000418267981 */ /* 0x000362000c1e1500 */
[----:B0-----:R-:W-:-:S03]  /*3260*/  IMAD.WIDE R26, R8, 0x2, R72 ;  /* 0x00000002081a7825 */ /* 0x001fc600078e0248 */
[----:B------:R0:W5:Y:S01]  /*3270*/  LDG.E.U16 R40, [R28.64] ;  /* 0x000000041c287981 */ /* 0x000162000c1e1500 */
[----:B-1----:R-:W-:-:S04]  /*3280*/  IMAD.WIDE R30, R8, 0x2, R46 ;  /* 0x00000002081e7825 */ /* 0x002fc800078e022e */
[C---:B------:R-:W-:Y:S01]  /*3290*/  IMAD.WIDE R24, R8.reuse, 0x2, R74 ;  /* 0x0000000208187825 */ /* 0x040fe200078e024a */
[----:B------:R1:W5:Y:S03]  /*32a0*/  LDG.E.U16 R46, [R30.64] ;  /* 0x000000041e2e7981 */ /* 0x000366000c1e1500 */
[C---:B0-----:R-:W-:Y:S01]  /*32b0*/  IMAD.WIDE R28, R8.reuse, 0x2, R62 ;  /* 0x00000002081c7825 */ /* 0x041fe200078e023e */
[----:B------:R0:W5:Y:S03]  /*32c0*/  LDG.E.U16 R43, [R24.64] ;  /* 0x00000004182b7981 */ /* 0x000166000c1e1500 */
[----:B0-----:R-:W-:-:S04]  /*32d0*/  IMAD.WIDE R24, R8, 0x2, R60 ;  /* 0x0000000208187825 */ /* 0x001fc800078e023c */
[----:B--2---:R-:W-:-:S05]  /*32e0*/  IMAD.WIDE R32, R8, 0x2, R32 ;  /* 0x0000000208207825 */ /* 0x004fca00078e0220 */
[----:B------:R3:W2:Y:S02]  /*32f0*/  LDG.E.U16 R42, [R32.64] ;  /* 0x00000004202a7981 */ /* 0x0006a4000c1e1500 */
[C---:B---3--:R-:W-:Y:S02]  /*3300*/  IMAD.WIDE R32, R8.reuse, 0x2, R44 ;  /* 0x0000000208207825 */ /* 0x048fe400078e022c */
[----:B------:R0:W3:Y:S04]  /*3310*/  LDG.E.U16 R44, [R26.64] ;  /* 0x000000041a2c7981 */ /* 0x0000e8000c1e1500 */
[----:B------:R4:W3:Y:S04]  /*3320*/  LDG.E.U16 R45, [R28.64] ;  /* 0x000000041c2d7981 */ /* 0x0008e8000c1e1500 */
[----:B------:R5:W3:Y:S01]  /*3330*/  LDG.E.U16 R47, [R32.64] ;  /* 0x00000004202f7981 */ /* 0x000ae2000c1e1500 */
[----:B0-----:R-:W-:-:S04]  /*3340*/  IMAD.WIDE R26, R8, 0x2, R54 ;  /* 0x00000002081a7825 */ /* 0x001fc800078e0236 */
[C---:B----4-:R-:W-:Y:S01]  /*3350*/  IMAD.WIDE R28, R8.reuse, 0x2, R52 ;  /* 0x00000002081c7825 */ /* 0x050fe200078e0234 */
[----:B------:R-:W4:Y:S03]  /*3360*/  LDG.E.U16 R55, [R26.64] ;  /* 0x000000041a377981 */ /* 0x000f26000c1e1500 */
[C---:B-1----:R-:W-:Y:S01]  /*3370*/  IMAD.WIDE R30, R8.reuse, 0x2, R50 ;  /* 0x00000002081e7825 */ /* 0x042fe200078e0232 */
[----:B------:R-:W4:Y:S03]  /*3380*/  LDG.E.U16 R53, [R24.64] ;  /* 0x0000000418357981 */ /* 0x000f26000c1e1500 */
[----:B-----5:R-:W-:Y:S01]  /*3390*/  IMAD.WIDE R32, R8, 0x2, R48 ;  /* 0x0000000208207825 */ /* 0x020fe200078e0230 */
[----:B------:R-:W5:Y:S04]  /*33a0*/  LDG.E.U16 R73, [R28.64] ;  /* 0x000000041c497981 */ /* 0x000f68000c1e1500 */
[----:B------:R-:W4:Y:S04]  /*33b0*/  LDG.E.U16 R75, [R30.64] ;  /* 0x000000041e4b7981 */ /* 0x000f28000c1e1500 */
[----:B------:R-:W4:Y:S04]  /*33c0*/  LDG.E.U16 R85, [R32.64] ;  /* 0x0000000420557981 */ /* 0x000f28000c1e1500 */
[----:B------:R-:W-:Y:S01]  /*33d0*/  BAR.SYNC.DEFER_BLOCKING 0x0 ;  /* 0x0000000000007b1d */ /* 0x000fe20000010000 */
[----:B------:R-:W-:-:S02]  /*33e0*/  LOP3.LUT R205, R6, 0x20, RZ, 0x3c, !PT ;  /* 0x0000002006cd7812 */ /* 0x000fc400078e3cff */
[----:B------:R-:W-:-:S03]  /*33f0*/  LOP3.LUT R204, R6, 0x40, RZ, 0x3c, !PT ;  /* 0x0000004006cc7812 */ /* 0x000fc600078e3cff */
[----:B------:R-:W-:Y:S04]  /*3400*/  STS.U16 [R6+0x4000], R11 ;  /* 0x0040000b06007388 */ /* 0x000fe80000000400 */
[----:B------:R-:W-:Y:S04]  /*3410*/  STS.U16 [R6+0x4400], R12 ;  /* 0x0044000c06007388 */ /* 0x000fe80000000400 */
[----:B------:R-:W-:Y:S04]  /*3420*/  STS.U16 [R6+0x4800], R13 ;  /* 0x0048000d06007388 */ /* 0x000fe80000000400 */
[----:B------:R-:W-:Y:S04]  /*3430*/  STS.U16 [R6+0x4c00], R23 ;  /* 0x004c001706007388 */ /* 0x000fe80000000400 */
[----:B------:R-:W-:Y:S04]  /*3440*/  STS.U16 [R6+0x5000], R36 ;  /* 0x0050002406007388 */ /* 0x000fe80000000400 */
[----:B------:R-:W-:Y:S04]  /*3450*/  STS.U16 [R6+0x5400], R39 ;  /* 0x0054002706007388 */ /* 0x000fe80000000400 */
[----:B------:R-:W-:Y:S04]  /*3460*/  STS.U16 [R6+0x5800], R41 ;  /* 0x0058002906007388 */ /* 0x000fe80000000400 */
[----:B--2---:R-:W-:Y:S04]  /*3470*/  STS.U16 [R6+0x5c00], R42 ;  /* 0x005c002a06007388 */ /* 0x004fe80000000400 */
[----:B------:R-:W-:Y:S04]  /*3480*/  STS.U16 [R205+0x4100], R19 ;  /* 0x00410013cd007388 */ /* 0x000fe80000000400 */
[----:B------:R-:W-:Y:S04]  /*3490*/  STS.U16 [R205+0x4500], R17 ;  /* 0x00450011cd007388 */ /* 0x000fe80000000400 */
[----:B------:R-:W-:Y:S04]  /*34a0*/  STS.U16 [R205+0x4900], R18 ;  /* 0x00490012cd007388 */ /* 0x000fe80000000400 */
[----:B------:R-:W-:Y:S04]  /*34b0*/  STS.U16 [R205+0x4d00], R34 ;  /* 0x004d0022cd007388 */ /* 0x000fe80000000400 */
[----:B------:R-:W-:Y:S04]  /*34c0*/  STS.U16 [R205+0x5100], R37 ;  /* 0x00510025cd007388 */ /* 0x000fe80000000400 */
[----:B------:R-:W-:Y:S04]  /*34d0*/  STS.U16 [R205+0x5500], R40 ;  /* 0x00550028cd007388 */ /* 0x000fe80000000400 */
[----:B---3--:R-:W-:Y:S04]  /*34e0*/  STS.U16 [R205+0x5900], R44 ;  /* 0x0059002ccd007388 */ /* 0x008fe80000000400 */
        /* <DEDUP_REMOVED lines=12> */
[----:B----4-:R-:W-:Y:S04]  /*35b0*/  STS.U16 [R252+0x4f00], R53 ;  /* 0x004f0035fc007388 */ /* 0x010fe80000000400 */
[----:B------:R-:W-:Y:S04]  /*35c0*/  STS.U16 [R252+0x5300], R55 ;  /* 0x00530037fc007388 */ /* 0x000fe80000000400 */
[----:B-----5:R-:W-:Y:S04]  /*35d0*/  STS.U16 [R252+0x5700], R73 ;  /* 0x00570049fc007388 */ /* 0x020fe80000000400 */
[----:B------:R-:W-:Y:S04]  /*35e0*/  STS.U16 [R252+0x5b00], R75 ;  /* 0x005b004bfc007388 */ /* 0x000fe80000000400 */
[----:B------:R-:W-:Y:S04]  /*35f0*/  STS.U16 [R252+0x5f00], R85 ;  /* 0x005f0055fc007388 */ /* 0x000fe80000000400 */
[----:B------:R-:W-:Y:S06]  /*3600*/  BAR.SYNC.DEFER_BLOCKING 0x0 ;  /* 0x0000000000007b1d */ /* 0x000fec0000010000 */
[----:B------:R-:W-:Y:S04]  /*3610*/  LDSM.16.MT88.4 R48, [R7] ;  /* 0x000000000730783b */ /* 0x000fe80000004200 */
[----:B------:R-:W0:Y:S04]  /*3620*/  LDSM.16.M88.4 R60, [R9+0x4000] ;  /* 0x00400000093c783b */ /* 0x000e280000000200 */
[----:B------:R-:W1:Y:S04]  /*3630*/  LDSM.16.M88.4 R148, [R9+0x4400] ;  /* 0x004400000994783b */ /* 0x000e680000000200 */
[----:B------:R-:W2:Y:S04]  /*3640*/  LDSM.16.M88.4 R152, [R9+0x4800] ;  /* 0x004800000998783b */ /* 0x000ea80000000200 */
[----:B------:R-:W3:Y:S04]  /*3650*/  LDSM.16.M88.4 R32, [R9+0x4c00] ;  /* 0x004c00000920783b */ /* 0x000ee80000000200 */
[----:B------:R-:W4:Y:S04]  /*3660*/  LDSM.16.M88.4 R92, [R9+0x5000] ;  /* 0x00500000095c783b */ /* 0x000f280000000200 */
[----:B------:R-:W5:Y:S04]  /*3670*/  LDSM.16.M88.4 R24, [R9+0x5400] ;  /* 0x005400000918783b */ /* 0x000f680000000200 */
[----:B------:R-:W3:Y:S04]  /*3680*/  LDSM.16.M88.4 R96, [R9+0x5800] ;  /* 0x005800000960783b */ /* 0x000ee80000000200 */
[----:B------:R-:W4:Y:S04]  /*3690*/  LDSM.16.MT88.4 R88, [R7+0x80] ;  /* 0x000080000758783b */ /* 0x000f280000004200 */
[----:B------:R-:W4:Y:S04]  /*36a0*/  LDSM.16.M88.4 R12, [R9+0x5c00] ;  /* 0x005c0000090c783b */ /* 0x000f280000000200 */
[----:B------:R-:W5:Y:S04]  /*36b0*/  LDSM.16.MT88.4 R72, [R7+0x1000] ;  /* 0x001000000748783b */ /* 0x000f680000004200 */
[----:B------:R-:W5:Y:S01]  /*36c0*/  LDSM.16.MT88.4 R16, [R7+0x1080] ;  /* 0x001080000710783b */ /* 0x000f620000004200 */
[C---:B0-----:R-:W-:Y:S03]  /*36d0*/  HMMA.16816.F32.BF16 R140, R48.reuse, R60, RZ ;  /* 0x0000003c308c723c */ /* 0x041fe600000418ff */
[----:B------:R-:W-:Y:S05]  /*36e0*/  LDSM.16.MT88.4 R172, [R7+0x2080] ;  /* 0x0020800007ac783b */ /* 0x000fea0000004200 */
[C---:B-1----:R-:W-:Y:S08]  /*36f0*/  HMMA.16816.F32.BF16 R100, R48.reuse, R148, RZ ;  /* 0x000000943064723c */ /* 0x042ff000000418ff */
[C---:B--2---:R-:W-:Y:S08]  /*3700*/  HMMA.16816.F32.BF16 R128, R48.reuse, R152, RZ ;  /* 0x000000983080723c */ /* 0x044ff000000418ff */
[C---:B---3--:R-:W-:Y:S08]  /*3710*/  HMMA.16816.F32.BF16 R184, R48.reuse, R32, RZ ;  /* 0x0000002030b8723c */ /* 0x048ff000000418ff */
[C---:B----4-:R-:W-:Y:S08]  /*3720*/  HMMA.16816.F32.BF16 R180, R48.reuse, R92, RZ ;  /* 0x0000005c30b4723c */ /* 0x050ff000000418ff */
[C---:B-----5:R-:W-:Y:S08]  /*3730*/  HMMA.16816.F32.BF16 R52, R48.reuse, R24, RZ ;  /* 0x000000183034723c */ /* 0x060ff000000418ff */
[----:B------:R-:W-:Y:S08]  /*3740*/  HMMA.16816.F32.BF16 R104, R48, R96, RZ ;  /* 0x000000603068723c */ /* 0x000ff000000418ff */
[C---:B------:R-:W-:Y:S08]  /*3750*/  HMMA.16816.F32.BF16 R44, R88.reuse, R60, RZ ;  /* 0x0000003c582c723c */ /* 0x040ff000000418ff */
[C---:B------:R-:W-:Y:S08]  /*3760*/  HMMA.16816.F32.BF16 R40, R88.reuse, R148, RZ ;  /* 0x000000945828723c */ /* 0x040ff000000418ff */
[C---:B------:R-:W-:Y:S08]  /*3770*/  HMMA.16816.F32.BF16 R36, R88.reuse, R152, RZ ;  /* 0x000000985824723c */ /* 0x040ff000000418ff */
[C---:B------:R-:W-:Y:S08]  /*3780*/  HMMA.16816.F32.BF16 R84, R88.reuse, R32, RZ ;  /* 0x000000205854723c */ /* 0x040ff000000418ff */
[C---:B------:R-:W-:Y:S08]  /*3790*/  HMMA.16816.F32.BF16 R28, R88.reuse, R92, RZ ;  /* 0x0000005c581c723c */ /* 0x040ff000000418ff */
[C---:B------:R-:W-:Y:S08]  /*37a0*/  HMMA.16816.F32.BF16 R164, R88.reuse, R24, RZ ;  /* 0x0000001858a4723c */ /* 0x040ff000000418ff */
[----:B------:R-:W-:Y:S08]  /*37b0*/  HMMA.16816.F32.BF16 R20, R88, R96, RZ ;  /* 0x000000605814723c */ /* 0x000ff000000418ff */
[-C--:B------:R-:W-:Y:S08]  /*37c0*/  HMMA.16816.F32.BF16 R48, R48, R12.reuse, RZ ;  /* 0x0000000c3030723c */ /* 0x080ff000000418ff */
[----:B------:R-:W-:Y:S08]  /*37d0*/  HMMA.16816.F32.BF16 R88, R88, R12, RZ ;  /* 0x0000000c5858723c */ /* 0x000ff000000418ff */
[C---:B------:R-:W-:Y:S08]  /*37e0*/  HMMA.16816.F32.BF16 R140, R72.reuse, R62, R140 ;  /* 0x0000003e488c723c */ /* 0x040ff0000004188c */
[C---:B------:R-:W-:Y:S08]  /*37f0*/  HMMA.16816.F32.BF16 R100, R72.reuse, R150, R100 ;  /* 0x000000964864723c */ /* 0x040ff00000041864 */
[C---:B------:R-:W-:Y:S08]  /*3800*/  HMMA.16816.F32.BF16 R128, R72.reuse, R154, R128 ;  /* 0x0000009a4880723c */ /* 0x040ff00000041880 */
[C---:B------:R-:W-:Y:S08]  /*3810*/  HMMA.16816.F32.BF16 R184, R72.reuse, R34, R184 ;  /* 0x0000002248b8723c */ /* 0x040ff000000418b8 */
[C---:B------:R-:W-:Y:S08]  /*3820*/  HMMA.16816.F32.BF16 R180, R72.reuse, R94, R180 ;  /* 0x0000005e48b4723c */ /* 0x040ff000000418b4 */
[C---:B------:R-:W-:Y:S08]  /*3830*/  HMMA.16816.F32.BF16 R52, R72.reuse, R26, R52 ;  /* 0x0000001a4834723c */ /* 0x040ff00000041834 */
[C---:B------:R-:W-:Y:S08]  /*3840*/  HMMA.16816.F32.BF16 R104, R72.reuse, R98, R104 ;  /* 0x000000624868723c */ /* 0x040ff00000041868 */
[----:B------:R-:W-:Y:S01]  /*3850*/  HMMA.16816.F32.BF16 R72, R72, R14, R48 ;  /* 0x0000000e4848723c */ /* 0x000fe20000041830 */
[----:B------:R-:W-:Y:S07]  /*3860*/  LDSM.16.M88.4 R48, [R213+0x4000] ;  /* 0x00400000d530783b */ /* 0x000fee0000000200 */
[C---:B------:R-:W-:Y:S01]  /*3870*/  HMMA.16816.F32.BF16 R96, R16.reuse, R98, R20 ;  /* 0x000000621060723c */ /* 0x040fe20000041814 */
[----:B------:R-:W-:Y:S07]  /*3880*/  LDSM.16.M88.4 R20, [R213+0x5400] ;  /* 0x00540000d514783b */ /* 0x000fee0000000200 */
[C---:B------:R-:W-:Y:S01]  /*3890*/  HMMA.16816.F32.BF16 R88, R16.reuse, R14, R88 ;  /* 0x0000000e1058723c */ /* 0x040fe20000041858 */
[----:B------:R-:W0:Y:S07]  /*38a0*/  LDSM.16.MT88.4 R12, [R7+0x2000] ;  /* 0x00200000070c783b */ /* 0x000e2e0000004200 */
[C---:B------:R-:W-:Y:S01]  /*38b0*/  HMMA.16816.F32.BF16 R60, R16.reuse, R62, R44 ;  /* 0x0000003e103c723c */ /* 0x040fe2000004182c */
[----:B------:R-:W1:Y:S07]  /*38c0*/  LDSM.16.M88.4 R44, [R213+0x4400] ;  /* 0x00440000d52c783b */ /* 0x000e6e0000000200 */
[C---:B------:R-:W-:Y:S01]  /*38d0*/  HMMA.16816.F32.BF16 R148, R16.reuse, R150, R40 ;  /* 0x000000961094723c */ /* 0x040fe20000041828 */
[----:B------:R-:W2:Y:S07]  /*38e0*/  LDSM.16.M88.4 R40, [R213+0x4800] ;  /* 0x00480000d528783b */ /* 0x000eae0000000200 */
[C---:B------:R-:W-:Y:S01]  /*38f0*/  HMMA.16816.F32.BF16 R152, R16.reuse, R154, R36 ;  /* 0x0000009a1098723c */ /* 0x040fe20000041824 */
[----:B------:R-:W3:Y:S07]  /*3900*/  LDSM.16.M88.4 R36, [R213+0x4c00] ;  /* 0x004c0000d524783b */ /* 0x000eee0000000200 */
[C---:B------:R-:W-:Y:S01]  /*3910*/  HMMA.16816.F32.BF16 R84, R16.reuse, R34, R84 ;  /* 0x000000221054723c */ /* 0x040fe20000041854 */
[----:B------:R-:W4:Y:S07]  /*3920*/  LDSM.16.M88.4 R32, [R213+0x5000] ;  /* 0x00500000d520783b */ /* 0x000f2e0000000200 */
[C---:B------:R-:W-:Y:S01]  /*3930*/  HMMA.16816.F32.BF16 R92, R16.reuse, R94, R28 ;  /* 0x0000005e105c723c */ /* 0x040fe2000004181c */
[----:B------:R-:W2:Y:S07]  /*3940*/  LDSM.16.M88.4 R28, [R213+0x5800] ;  /* 0x00580000d51c783b */ /* 0x000eae0000000200 */
[----:B------:R-:W-:Y:S01]  /*3950*/  HMMA.16816.F32.BF16 R164, R16, R26, R164 ;  /* 0x0000001a10a4723c */ /* 0x000fe200000418a4 */
[----:B------:R-:W3:Y:S07]  /*3960*/  LDSM.16.M88.4 R24, [R213+0x5c00] ;  /* 0x005c0000d518783b */ /* 0x000eee0000000200 */
[C---:B0-----:R-:W-:Y:S08]  /*3970*/  HMMA.16816.F32.BF16 R52, R12.reuse, R20, R52 ;  /* 0x000000140c34723c */ /* 0x041ff00000041834 */
[----:B------:R-:W-:Y:S08]  /*3980*/  HMMA.16816.F32.BF16 R140, R12, R48, R140 ;  /* 0x000000300c8c723c */ /* 0x000ff0000004188c */
[----:B------:R-:W-:Y:S07]  /*3990*/  HMMA.16816.F32.BF16 R164, R172, R20, R164 ;  /* 0x00000014aca4723c */ /* 0x000fee00000418a4 */
[C---:B------:R-:W-:Y:S01]  /*39a0*/  IMAD.WIDE R20, R5.reuse, 0x2, R208 ;  /* 0x0000000205147825 */ /* 0x040fe200078e02d0 */
[C---:B-1----:R-:W-:Y:S01]  /*39b0*/  HMMA.16816.F32.BF16 R100, R12.reuse, R44, R100 ;  /* 0x0000002c0c64723c */ /* 0x042fe20000041864 */
[----:B------:R-:W5:Y:S07]  /*39c0*/  LDL.64 R208, [R1+0x20] ;  /* 0x0000200001d07983 */ /* 0x000f6e0000100a00 */
[C---:B--2---:R-:W-:Y:S08]  /*39d0*/  HMMA.16816.F32.BF16 R128, R12.reuse, R40, R128 ;  /* 0x000000280c80723c */ /* 0x044ff00000041880 */
[C---:B---3--:R-:W-:Y:S08]  /*39e0*/  HMMA.16816.F32.BF16 R184, R12.reuse, R36, R184 ;  /* 0x000000240cb8723c */ /* 0x048ff000000418b8 */
[C---:B----4-:R-:W-:Y:S08]  /*39f0*/  HMMA.16816.F32.BF16 R180, R12.reuse, R32, R180 ;  /* 0x000000200cb4723c */ /* 0x050ff000000418b4 */
[----:B------:R-:W-:Y:S08]  /*3a00*/  HMMA.16816.F32.BF16 R104, R12, R28, R104 ;  /* 0x0000001c0c68723c */ /* 0x000ff00000041868 */
[C---:B------:R-:W-:Y:S01]  /*3a10*/  HMMA.16816.F32.BF16 R60, R172.reuse, R48, R60 ;  /* 0x00000030ac3c723c */ /* 0x040fe2000004183c */
[----:B------:R-:W2:Y:S07]  /*3a20*/  LDL.64 R48, [R1] ;  /* 0x0000000001307983 */ /* 0x000eae0000100a00 */
[C---:B------:R-:W-:Y:S08]  /*3a30*/  HMMA.16816.F32.BF16 R92, R172.reuse, R32, R92 ;  /* 0x00000020ac5c723c */ /* 0x040ff0000004185c */
[----:B------:R-:W-:Y:S01]  /*3a40*/  HMMA.16816.F32.BF16 R152, R172, R40, R152 ;  /* 0x00000028ac98723c */ /* 0x000fe20000041898 */
[C---:B------:R-:W-:Y:S01]  /*3a50*/  IMAD.WIDE R18, R5.reuse, 0x2, R248 ;  /* 0x0000000205127825 */ /* 0x040fe200078e02f8 */
[----:B------:R0:W3:Y:S04]  /*3a60*/  LDG.E.U16 R20, [R20.64] ;  /* 0x0000000414147981 */ /* 0x0000e8000c1e1500 */
[----:B------:R1:W4:Y:S02]  /*3a70*/  LDG.E.U16 R16, [R18.64] ;  /* 0x0000000412107981 */ /* 0x000324000c1e1500 */
[----:B------:R-:W-:Y:S07]  /*3a80*/  HMMA.16816.F32.BF16 R72, R12, R24, R72 ;  /* 0x000000180c48723c */ /* 0x000fee0000041848 */
[----:B------:R-:W-:-:S02]  /*3a90*/  IMAD.WIDE R12, R5, 0x2, R206 ;  /* 0x00000002050c7825 */ /* 0x000fc400078e02ce */
[----:B------:R-:W3:Y:S04]  /*3aa0*/  LDL.64 R206, [R1+0x18] ;  /* 0x0000180001ce7983 */ /* 0x000ee80000100a00 */
[----:B------:R0:W4:Y:S01]  /*3ab0*/  LDG.E.U16 R17, [R12.64] ;  /* 0x000000040c117981 */ /* 0x000122000c1e1500 */
[----:B------:R-:W-:-:S04]  /*3ac0*/  IMAD.WIDE R14, R5, 0x2, R176 ;  /* 0x00000002050e7825 */ /* 0x000fc800078e02b0 */
[C---:B------:R-:W-:Y:S02]  /*3ad0*/  IMAD.WIDE R40, R5.reuse, 0x2, R240 ;  /* 0x0000000205287825 */ /* 0x040fe400078e02f0 */
[----:B------:R1:W4:Y:S02]  /*3ae0*/  LDG.E.U16 R15, [R14.64] ;  /* 0x000000040e0f7981 */ /* 0x000324000c1e1500 */
[----:B0-----:R-:W-:-:S05]  /*3af0*/  IMAD.WIDE R12, R5, 0x2, R246 ;  /* 0x00000002050c7825 */ /* 0x001fca00078e02f6 */
[----:B------:R0:W4:Y:S04]  /*3b00*/  LDG.E.U16 R33, [R12.64] ;  /* 0x000000040c217981 */ /* 0x000128000c1e1500 */
[----:B-1----:R1:W4:Y:S01]  /*3b10*/  LDG.E.U16 R14, [R40.64] ;  /* 0x00000004280e7981 */ /* 0x002322000c1e1500 */
[----:B0-----:R-:W-:-:S05]  /*3b20*/  IMAD.WIDE R12, R5, 0x2, R232 ;  /* 0x00000002050c7825 */ /* 0x001fca00078e02e8 */
[----:B------:R0:W4:Y:S01]  /*3b30*/  LDG.E.U16 R11, [R12.64] ;  /* 0x000000040c0b7981 */ /* 0x000122000c1e1500 */
[C---:B-1----:R-:W-:Y:S01]  /*3b40*/  IMAD.WIDE R40, R5.reuse, 0x2, R222 ;  /* 0x0000000205287825 */ /* 0x042fe200078e02de */
[----:B------:R-:W-:Y:S03]  /*3b50*/  HMMA.16816.F32.BF16 R84, R172, R36, R84 ;  /* 0x00000024ac54723c */ /* 0x000fe60000041854 */
[----:B0-----:R-:W-:-:S05]  /*3b60*/  IMAD.WIDE R12, R5, 0x2, R230 ;  /* 0x00000002050c7825 */ /* 0x001fca00078e02e6 */
[C---:B------:R-:W-:Y:S01]  /*3b70*/  HMMA.16816.F32.BF16 R148, R172.reuse, R44, R148 ;  /* 0x0000002cac94723c */ /* 0x040fe20000041894 */
[C---:B------:R-:W-:Y:S01]  /*3b80*/  IMAD.WIDE R36, R5.reuse, 0x2, R178 ;  /* 0x0000000205247825 */ /* 0x040fe200078e02b2 */
[----:B------:R0:W4:Y:S05]  /*3b90*/  LDG.E.U16 R13, [R12.64] ;  /* 0x000000040c0d7981 */ /* 0x00012a000c1e1500 */
[C---:B------:R-:W-:Y:S01]  /*3ba0*/  IMAD.WIDE R44, R5.reuse, 0x2, R224 ;  /* 0x00000002052c7825 */ /* 0x040fe200078e02e0 */
[----:B------:R1:W4:Y:S03]  /*3bb0*/  LDG.E.U16 R36, [R36.64] ;  /* 0x0000000424247981 */ /* 0x000326000c1e1500 */
[C---:B------:R-:W-:Y:S01]  /*3bc0*/  IMAD.WIDE R18, R5.reuse, 0x2, R238 ;  /* 0x0000000205127825 */ /* 0x040fe200078e02ee */
[----:B------:R-:W-:Y:S01]  /*3bd0*/  HMMA.16816.F32.BF16 R96, R172, R28, R96 ;  /* 0x0000001cac60723c */ /* 0x000fe20000041860 */
[----:B------:R-:W1:Y:S04]  /*3be0*/  LDSM.16.MT88.4 R176, [R7+0x3000] ;  /* 0x0030000007b0783b */ /* 0x000e680000004200 */
[----:B0-----:R0:W4:Y:S04]  /*3bf0*/  LDG.E.U16 R12, [R40.64] ;  /* 0x00000004280c7981 */ /* 0x001128000c1e1500 */
[----:B-1----:R1:W4:Y:S04]  /*3c00*/  LDG.E.U16 R37, [R44.64] ;  /* 0x000000042c257981 */ /* 0x002328000c1e1500 */
[----:B------:R1:W4:Y:S01]  /*3c10*/  LDG.E.U16 R19, [R18.64] ;  /* 0x0000000412137981 */ /* 0x000322000c1e1500 */
[----:B0-----:R-:W-:-:S04]  /*3c20*/  IMAD.WIDE R40, R5, 0x2, R214 ;  /* 0x0000000205287825 */ /* 0x001fc800078e02d6 */
[C---:B-1----:R-:W-:Y:S01]  /*3c30*/  IMAD.WIDE R44, R5.reuse, 0x2, R216 ;  /* 0x00000002052c7825 */ /* 0x042fe200078e02d8 */
[----:B------:R0:W4:Y:S04]  /*3c40*/  LDG.E.U16 R32, [R40.64] ;  /* 0x0000000428207981 */ /* 0x000128000c1e1500 */
[----:B------:R1:W4:Y:S01]  /*3c50*/  LDG.E.U16 R18, [R44.64] ;  /* 0x000000042c127981 */ /* 0x000322000c1e1500 */
[----:B0-----:R-:W-:-:S05]  /*3c60*/  IMAD.WIDE R40, R5, 0x2, R198 ;  /* 0x0000000205287825 */ /* 0x001fca00078e02c6 */
[----:B------:R0:W4:Y:S01]  /*3c70*/  LDG.E.U16 R21, [R40.64] ;  /* 0x0000000428157981 */ /* 0x000122000c1e1500 */
[----:B------:R-:W-:Y:S03]  /*3c80*/  HMMA.16816.F32.BF16 R88, R172, R24, R88 ;  /* 0x00000018ac58723c */ /* 0x000fe60000041858 */
[----:B------:R-:W0:Y:S05]  /*3c90*/  LDSM.16.MT88.4 R172, [R7+0x3080] ;  /* 0x0030800007ac783b */ /* 0x000e2a0000004200 */
[C---:B------:R-:W-:Y:S08]  /*3ca0*/  HMMA.16816.F32.BF16 R52, R176.reuse, R22, R52 ;  /* 0x00000016b034723c */ /* 0x040ff00000041834 */
[C---:B------:R-:W-:Y:S08]  /*3cb0*/  HMMA.16816.F32.BF16 R104, R176.reuse, R30, R104 ;  /* 0x0000001eb068723c */ /* 0x040ff00000041868 */
[C---:B------:R-:W-:Y:S08]  /*3cc0*/  HMMA.16816.F32.BF16 R72, R176.reuse, R26, R72 ;  /* 0x0000001ab048723c */ /* 0x040ff00000041848 */
[----:B------:R-:W-:Y:S08]  /*3cd0*/  HMMA.16816.F32.BF16 R180, R176, R34, R180 ;  /* 0x00000022b0b4723c */ /* 0x000ff000000418b4 */
[C---:B0-----:R-:W-:Y:S08]  /*3ce0*/  HMMA.16816.F32.BF16 R164, R172.reuse, R22, R164 ;  /* 0x00000016aca4723c */ /* 0x041ff000000418a4 */
[C---:B------:R-:W-:Y:S08]  /*3cf0*/  HMMA.16816.F32.BF16 R96, R172.reuse, R30, R96 ;  /* 0x0000001eac60723c */ /* 0x040ff00000041860 */
[C---:B------:R-:W-:Y:S07]  /*3d00*/  HMMA.16816.F32.BF16 R88, R172.reuse, R26, R88 ;  /* 0x0000001aac58723c */ /* 0x040fee0000041858 */
[C---:B------:R-:W-:Y:S01]  /*3d10*/  IMAD.WIDE R26, R5.reuse, 0x2, R250 ;  /* 0x00000002051a7825 */ /* 0x040fe200078e02fa */
[----:B------:R-:W-:Y:S08]  /*3d20*/  HMMA.16816.F32.BF16 R92, R172, R34, R92 ;  /* 0x00000022ac5c723c */ /* 0x000ff0000004185c */
[-C--:B------:R-:W-:Y:S08]  /*3d30*/  HMMA.16816.F32.BF16 R184, R176, R38.reuse, R184 ;  /* 0x00000026b0b8723c */ /* 0x080ff000000418b8 */
[----:B------:R-:W-:Y:S08]  /*3d40*/  HMMA.16816.F32.BF16 R84, R172, R38, R84 ;  /* 0x00000026ac54723c */ /* 0x000ff00000041854 */
[-C--:B------:R-:W-:Y:S08]  /*3d50*/  HMMA.16816.F32.BF16 R128, R176, R42.reuse, R128 ;  /* 0x0000002ab080723c */ /* 0x080ff00000041880 */
[----:B------:R-:W-:Y:S01]  /*3d60*/  HMMA.16816.F32.BF16 R152, R172, R42, R152 ;  /* 0x0000002aac98723c */ /* 0x000fe20000041898 */
[----:B-----5:R-:W-:-:S05]  /*3d70*/  IMAD.WIDE R24, R5, 0x2, R208 ;  /* 0x0000000205187825 */ /* 0x020fca00078e02d0 */
[----:B------:R0:W5:Y:S02]  /*3d80*/  LDG.E.U16 R31, [R24.64] ;  /* 0x00000004181f7981 */ /* 0x000164000c1e1500 */
[----:B0-----:R-:W-:-:S05]  /*3d90*/  IMAD.WIDE R24, R5, 0x2, R244 ;  /* 0x0000000205187825 */ /* 0x001fca00078e02f4 */
[----:B------:R0:W5:Y:S02]  /*3da0*/  LDG.E.U16 R35, [R24.64] ;  /* 0x0000000418237981 */ /* 0x000164000c1e1500 */
[----:B0-----:R-:W-:-:S05]  /*3db0*/  IMAD.WIDE R24, R5, 0x2, R242 ;  /* 0x0000000205187825 */ /* 0x001fca00078e02f2 */
[----:B------:R0:W5:Y:S01]  /*3dc0*/  LDG.E.U16 R34, [R24.64] ;  /* 0x0000000418227981 */ /* 0x000162000c1e1500 */
[----:B--2---:R-:W-:-:S05]  /*3dd0*/  IMAD.WIDE R28, R5, 0x2, R48 ;  /* 0x00000002051c7825 */ /* 0x004fca00078e0230 */
[----:B------:R2:W5:Y:S01]  /*3de0*/  LDG.E.U16 R30, [R28.64] ;  /* 0x000000041c1e7981 */ /* 0x000562000c1e1500 */
[----:B0-----:R-:W-:-:S05]  /*3df0*/  IMAD.WIDE R24, R5, 0x2, R228 ;  /* 0x0000000205187825 */ /* 0x001fca00078e02e4 */
[----:B------:R0:W5:Y:S01]  /*3e00*/  LDG.E.U16 R41, [R24.64] ;  /* 0x0000000418297981 */ /* 0x000162000c1e1500 */
[----:B--2---:R-:W-:-:S05]  /*3e10*/  IMAD.WIDE R28, R5, 0x2, R234 ;  /* 0x00000002051c7825 */ /* 0x004fca00078e02ea */
[----:B------:R2:W5:Y:S01]  /*3e20*/  LDG.E.U16 R38, [R28.64] ;  /* 0x000000041c267981 */ /* 0x000562000c1e1500 */
[----:B---3--:R-:W-:-:S06]  /*3e30*/  IMAD.WIDE R22, R5, 0x2, R206 ;  /* 0x0000000205167825 */ /* 0x008fcc00078e02ce */
[----:B------:R3:W5:Y:S01]  /*3e40*/  LDG.E.U16 R23, [R22.64] ;  /* 0x0000000416177981 */ /* 0x000762000c1e1500 */
[----:B--2---:R-:W-:-:S04]  /*3e50*/  IMAD.WIDE R28, R5, 0x2, R196 ;  /* 0x00000002051c7825 */ /* 0x004fc800078e02c4 */
[C---:B0-----:R-:W-:Y:S01]  /*3e60*/  IMAD.WIDE R24, R5.reuse, 0x2, R220 ;  /* 0x0000000205187825 */ /* 0x041fe200078e02dc */
[----:B-1----:R0:W2:Y:S04]  /*3e70*/  LDG.E.U16 R44, [R28.64] ;  /* 0x000000041c2c7981 */ /* 0x0020a8000c1e1500 */
[----:B---3--:R1:W3:Y:S04]  /*3e80*/  LDG.E.U16 R22, [R26.64] ;  /* 0x000000041a167981 */ /* 0x0082e8000c1e1500 */
[----:B------:R0:W2:Y:S01]  /*3e90*/  LDG.E.U16 R43, [R24.64] ;  /* 0x00000004182b7981 */ /* 0x0000a2000c1e1500 */
[----:B-1----:R-:W-:-:S05]  /*3ea0*/  IMAD.WIDE R26, R5, 0x2, R236 ;  /* 0x00000002051a7825 */ /* 0x002fca00078e02ec */
[----:B------:R1:W2:Y:S01]  /*3eb0*/  LDG.E.U16 R39, [R26.64] ;  /* 0x000000041a277981 */ /* 0x0002a2000c1e1500 */
[----:B0-----:R-:W-:-:S04]  /*3ec0*/  IMAD.WIDE R28, R5, 0x2, R202 ;  /* 0x00000002051c7825 */ /* 0x001fc800078e02ca */
[C---:B------:R-:W-:Y:S01]  /*3ed0*/  IMAD.WIDE R24, R5.reuse, 0x2, R200 ;  /* 0x0000000205187825 */ /* 0x040fe200078e02c8 */
[----:B------:R0:W2:Y:S03]  /*3ee0*/  LDG.E.U16 R45, [R28.64] ;  /* 0x000000041c2d7981 */ /* 0x0000a6000c1e1500 */
[C---:B-1----:R-:W-:Y:S02]  /*3ef0*/  IMAD.WIDE R26, R5.reuse, 0x2, R226 ;  /* 0x00000002051a7825 */ /* 0x042fe400078e02e2 */
[----:B------:R-:W2:Y:S04]  /*3f00*/  LDG.E.U16 R24, [R24.64] ;  /* 0x0000000418187981 */ /* 0x000ea8000c1e1500 */
[----:B------:R1:W2:Y:S01]  /*3f10*/  LDG.E.U16 R40, [R26.64] ;  /* 0x000000041a287981 */ /* 0x0002a2000c1e1500 */
[----:B0-----:R-:W-:-:S06]  /*3f20*/  IMAD.WIDE R28, R5, 0x2, R192 ;  /* 0x00000002051c7825 */ /* 0x001fcc00078e02c0 */
[----:B------:R-:W2:Y:S01]  /*3f30*/  LDG.E.U16 R28, [R28.64] ;  /* 0x000000041c1c7981 */ /* 0x000ea2000c1e1500 */
[----:B-1----:R-:W-:-:S05]  /*3f40*/  IMAD.WIDE R26, R5, 0x2, R218 ;  /* 0x00000002051a7825 */ /* 0x002fca00078e02da */
[----:B------:R0:W2:Y:S02]  /*3f50*/  LDG.E.U16 R42, [R26.64] ;  /* 0x000000041a2a7981 */ /* 0x0000a4000c1e1500 */
[----:B0-----:R-:W-:-:S06]  /*3f60*/  IMAD.WIDE R26, R5, 0x2, R194 ;  /* 0x00000002051a7825 */ /* 0x001fcc00078e02c2 */
[----:B------:R-:W2:Y:S04]  /*3f70*/  LDG.E.U16 R26, [R26.64] ;  /* 0x000000041a1a7981 */ /* 0x000ea8000c1e1500 */
[----:B------:R-:W-:Y:S01]  /*3f80*/  BAR.SYNC.DEFER_BLOCKING 0x0 ;  /* 0x0000000000007b1d */ /* 0x000fe20000010000 */
[-C--:B------:R-:W-:Y:S08]  /*3f90*/  HMMA.16816.F32.BF16 R140, R176, R50.reuse, R140 ;  /* 0x00000032b08c723c */ /* 0x080ff0000004188c */
[----:B------:R-:W-:Y:S08]  /*3fa0*/  HMMA.16816.F32.BF16 R60, R172, R50, R60 ;  /* 0x00000032ac3c723c */ /* 0x000ff0000004183c */
[-C--:B------:R-:W-:Y:S01]  /*3fb0*/  HMMA.16816.F32.BF16 R100, R176, R46.reuse, R100 ;  /* 0x0000002eb064723c */ /* 0x080fe20000041864 */
[----:B------:R-:W-:Y:S07]  /*3fc0*/  STS.U16 [R6+0x4000], R20 ;  /* 0x0040001406007388 */ /* 0x000fee0000000400 */
[----:B------:R-:W-:Y:S01]  /*3fd0*/  HMMA.16816.F32.BF16 R148, R172, R46, R148 ;  /* 0x0000002eac94723c */ /* 0x000fe20000041894 */
[----:B----4-:R-:W-:Y:S04]  /*3fe0*/  STS.U16 [R6+0x4400], R36 ;  /* 0x0044002406007388 */ /* 0x010fe80000000400 */
[----:B------:R-:W-:Y:S04]  /*3ff0*/  STS.U16 [R6+0x4800], R16 ;  /* 0x0048001006007388 */ /* 0x000fe80000000400 */
[----:B------:R0:W-:Y:S04]  /*4000*/  STS.U16 [R6+0x4c00], R14 ;  /* 0x004c000e06007388 */ /* 0x0001e80000000400 */
[----:B------:R1:W-:Y:S04]  /*4010*/  STS.U16 [R6+0x5000], R11 ;  /* 0x0050000b06007388 */ /* 0x0003e80000000400 */
[----:B------:R-:W-:Y:S04]  /*4020*/  STS.U16 [R6+0x5400], R37 ;  /* 0x0054002506007388 */ /* 0x000fe80000000400 */
[----:B------:R-:W-:Y:S04]  /*4030*/  STS.U16 [R6+0x5800], R18 ;  /* 0x0058001206007388 */ /* 0x000fe80000000400 */
[----:B------:R-:W-:Y:S04]  /*4040*/  STS.U16 [R6+0x5c00], R21 ;  /* 0x005c001506007388 */ /* 0x000fe80000000400 */
[----:B------:R-:W-:Y:S04]  /*4050*/  STS.U16 [R205+0x4100], R17 ;  /* 0x00410011cd007388 */ /* 0x000fe80000000400 */
[----:B------:R-:W-:Y:S04]  /*4060*/  STS.U16 [R205+0x4500], R15 ;  /* 0x0045000fcd007388 */ /* 0x000fe80000000400 */
[----:B------:R-:W-:Y:S01]  /*4070*/  STS.U16 [R205+0x4900], R33 ;  /* 0x00490021cd007388 */ /* 0x000fe20000000400 */
[----:B0-----:R-:W-:-:S03]  /*4080*/  FMUL R14, R141, c[0x0][0x188] ;  /* 0x000062008d0e7a20 */ /* 0x001fc60000400000 */
[----:B------:R-:W-:Y:S01]  /*4090*/  STS.U16 [R205+0x4d00], R19 ;  /* 0x004d0013cd007388 */ /* 0x000fe20000000400 */
[----:B-1----:R-:W-:-:S03]  /*40a0*/  FMUL R11, R142, c[0x0][0x188] ;  /* 0x000062008e0b7a20 */ /* 0x002fc60000400000 */
[----:B------:R0:W-:Y:S04]  /*40b0*/  STS.U16 [R205+0x5100], R13 ;  /* 0x0051000dcd007388 */ /* 0x0001e80000000400 */
[----:B------:R1:W-:Y:S01]  /*40c0*/  STS.U16 [R205+0x5500], R12 ;  /* 0x0055000ccd007388 */ /* 0x0003e20000000400 */
[----:B0-----:R-:W-:Y:S02]  /*40d0*/  FMUL R13, R143, c[0x0][0x188] ;  /* 0x000062008f0d7a20 */ /* 0x001fe40000400000 */
[----:B-1----:R-:W-:-:S03]  /*40e0*/  FMUL R12, R140, c[0x0][0x188] ;  /* 0x000062008c0c7a20 */ /* 0x002fc60000400000 */
[----:B------:R-:W-:Y:S01]  /*40f0*/  FMNMX R11, R11, R13, !PT ;  /* 0x0000000d0b0b7209 */ /* 0x000fe20007800000 */
[----:B------:R-:W-:Y:S01]  /*4100*/  FMUL R13, R60, c[0x0][0x188] ;  /* 0x000062003c0d7a20 */ /* 0x000fe20000400000 */
[----:B------:R-:W-:Y:S01]  /*4110*/  FMNMX R12, R12, R14, !PT ;  /* 0x0000000e0c0c7209 */ /* 0x000fe20007800000 */
[----:B------:R-:W-:Y:S02]  /*4120*/  FMUL R14, R61, c[0x0][0x188] ;  /* 0x000062003d0e7a20 */ /* 0x000fe40000400000 */
[----:B------:R-:W-:Y:S02]  /*4130*/  FMUL R15, R62, c[0x0][0x188] ;  /* 0x000062003e0f7a20 */ /* 0x000fe40000400000 */
[----:B------:R-:W-:Y:S01]  /*4140*/  FMUL R16, R63, c[0x0][0x188] ;  /* 0x000062003f107a20 */ /* 0x000fe20000400000 */
[----:B------:R-:W-:Y:S01]  /*4150*/  FMNMX R13, R13, R14, !PT ;  /* 0x0000000e0d0d7209 */ /* 0x000fe20007800000 */
[----:B------:R-:W-:-:S03]  /*4160*/  FMUL R14, R100, c[0x0][0x188] ;  /* 0x00006200640e7a20 */ /* 0x000fc60000400000 */
[----:B------:R-:W-:Y:S01]  /*4170*/  FMNMX R15, R15, R16, !PT ;  /* 0x000000100f0f7209 */ /* 0x000fe20007800000 */
        /* <DEDUP_REMOVED lines=71> */
[----:B------:R-:W-:-:S04]  /*45f0*/  FMNMX R12, R13, R12, !PT ;  /* 0x0000000c0d0c7209 */ /* 0x000fc80007800000 */
[----:B------:R-:W-:Y:S02]  /*4600*/  FMNMX R11, R15, R11, !PT ;  /* 0x0000000b0f0b7209 */ /* 0x000fe40007800000 */
[----:B------:R-:W0:Y:S01]  /*4610*/  SHFL.BFLY PT, R15, R12, 0x2, 0x1f ;  /* 0x0c401f000c0f7f89 */ /* 0x000e2200000e0000 */
[----:B------:R-:W-:Y:S02]  /*4620*/  FMUL R13, R94, c[0x0][0x188] ;  /* 0x000062005e0d7a20 */ /* 0x000fe40000400000 */
        /* <DEDUP_REMOVED lines=11> */
[----:B------:R-:W-:Y:S02]  /*46e0*/  FMNMX R16, R17, R16, !PT ;  /* 0x0000001011107209 */ /* 0x000fe40007800000 */
[----:B0-----:R-:W-:Y:S01]  /*46f0*/  FMNMX R15, R12, R15, !PT ;  /* 0x0000000f0c0f7209 */ /* 0x001fe20007800000 */
[----:B------:R-:W-:Y:S01]  /*4700*/  FMUL R12, R75, c[0x0][0x188] ;  /* 0x000062004b0c7a20 */ /* 0x000fe20000400000 */
[----:B------:R-:W-:Y:S01]  /*4710*/  FMNMX R11, R14, R11, !PT ;  /* 0x0000000b0e0b7209 */ /* 0x000fe20007800000 */
[----:B------:R-:W-:-:S03]  /*4720*/  FMUL R14, R96, c[0x0][0x188] ;  /* 0x00006200600e7a20 */ /* 0x000fc60000400000 */
[----:B------:R-:W-:Y:S01]  /*4730*/  FMNMX R11, R12, R11, !PT ;  /* 0x0000000b0c0b7209 */ /* 0x000fe20007800000 */
[----:B------:R-:W-:Y:S01]  /*4740*/  FMUL R12, R97, c[0x0][0x188] ;  /* 0x00006200610c7a20 */ /* 0x000fe20000400000 */
[----:B------:R-:W-:Y:S02]  /*4750*/  FMNMX R16, R14, R16, !PT ;  /* 0x000000100e107209 */ /* 0x000fe40007800000 */
[----:B------:R-:W0:Y:S02]  /*4760*/  SHFL.BFLY PT, R14, R15, 0x1, 0x1f ;  /* 0x0c201f000f0e7f89 */ /* 0x000e2400000e0000 */
[----:B------:R-:W-:Y:S02]  /*4770*/  FMNMX R16, R12, R16, !PT ;  /* 0x000000100c107209 */ /* 0x000fe40007800000 */
[----:B------:R-:W1:Y:S01]  /*4780*/  SHFL.BFLY PT, R12, R11, 0x2, 0x1f ;  /* 0x0c401f000b0c7f89 */ /* 0x000e6200000e0000 */
[----:B------:R-:W-:Y:S02]  /*4790*/  FMUL R17, R95, c[0x0][0x188] ;  /* 0x000062005f117a20 */ /* 0x000fe40000400000 */
[----:B------:R-:W-:-:S03]  /*47a0*/  FMUL R18, R88, c[0x0][0x188] ;  /* 0x0000620058127a20 */ /* 0x000fc60000400000 */
[----:B------:R-:W-:Y:S01]  /*47b0*/  FMNMX R13, R17, R13, !PT ;  /* 0x0000000d110d7209 */ /* 0x000fe20007800000 */
[----:B------:R-:W-:Y:S01]  /*47c0*/  FMUL R17, R166, c[0x0][0x188] ;  /* 0x00006200a6117a20 */ /* 0x000fe20000400000 */
[----:B------:R-:W-:Y:S01]  /*47d0*/  FMNMX R16, R18, R16, !PT ;  /* 0x0000001012107209 */ /* 0x000fe20007800000 */
[----:B------:R-:W-:-:S03]  /*47e0*/  FMUL R18, R89, c[0x0][0x188] ;  /* 0x0000620059127a20 */ /* 0x000fc60000400000 */
[----:B------:R-:W-:Y:S01]  /*47f0*/  FMNMX R13, R17, R13, !PT ;  /* 0x0000000d110d7209 */ /* 0x000fe20007800000 */
[----:B------:R-:W-:-:S05]  /*4800*/  FMUL R17, R167, c[0x0][0x188] ;  /* 0x00006200a7117a20 */ /* 0x000fca0000400000 */
[----:B------:R-:W-:Y:S02]  /*4810*/  FMNMX R17, R17, R13, !PT ;  /* 0x0000000d11117209 */ /* 0x000fe40007800000 */
[----:B------:R-:W-:Y:S02]  /*4820*/  FMNMX R13, R18, R16, !PT ;  /* 0x00000010120d7209 */ /* 0x000fe40007800000 */
[----:B0-----:R-:W-:Y:S01]  /*4830*/  FMNMX R15, R15, R14, !PT ;  /* 0x0000000e0f0f7209 */ /* 0x001fe20007800000 */
[----:B------:R-:W-:Y:S01]  /*4840*/  FMUL R14, R98, c[0x0][0x188] ;  /* 0x00006200620e7a20 */ /* 0x000fe20000400000 */
[----:B-1----:R-:W-:Y:S01]  /*4850*/  FMNMX R12, R11, R12, !PT ;  /* 0x0000000c0b0c7209 */ /* 0x002fe20007800000 */
[----:B------:R-:W0:Y:S01]  /*4860*/  SHFL.BFLY PT, R16, R13, 0x2, 0x1f ;  /* 0x0c401f000d107f89 */ /* 0x000e2200000e0000 */
[----:B------:R-:W-:Y:S02]  /*4870*/  FMNMX R11, R15, R2, !PT ;  /* 0x000000020f0b7209 */ /* 0x000fe40007800000 */
[----:B------:R-:W-:Y:S01]  /*4880*/  FMNMX R14, R14, R17, !PT ;  /* 0x000000110e0e7209 */ /* 0x000fe20007800000 */
[----:B------:R-:W-:Y:S01]  /*4890*/  FMUL R17, R99, c[0x0][0x188] ;  /* 0x0000620063117a20 */ /* 0x000fe20000400000 */
[----:B------:R-:W1:Y:S04]  /*48a0*/  SHFL.BFLY PT, R15, R12, 0x1, 0x1f ;  /* 0x0c201f000c0f7f89 */ /* 0x000e6800000e0000 */
[----:B------:R-:W-:Y:S01]  /*48b0*/  FMNMX R14, R17, R14, !PT ;  /* 0x0000000e110e7209 */ /* 0x000fe20007800000 */
[----:B------:R-:W-:-:S05]  /*48c0*/  FMUL R17, R90, c[0x0][0x188] ;  /* 0x000062005a117a20 */ /* 0x000fca0000400000 */
[----:B------:R-:W-:Y:S01]  /*48d0*/  FMNMX R14, R17, R14, !PT ;  /* 0x0000000e110e7209 */ /* 0x000fe20007800000 */
[----:B------:R-:W-:-:S05]  /*48e0*/  FMUL R17, R91, c[0x0][0x188] ;  /* 0x000062005b117a20 */ /* 0x000fca0000400000 */
[----:B------:R-:W-:Y:S02]  /*48f0*/  FMNMX R14, R17, R14, !PT ;  /* 0x0000000e110e7209 */ /* 0x000fe40007800000 */
[----:B0-----:R-:W-:-:S03]  /*4900*/  FMNMX R13, R13, R16, !PT ;  /* 0x000000100d0d7209 */ /* 0x001fc60007800000 */
[----:B------:R-:W0:Y:S01]  /*4910*/  SHFL.BFLY PT, R16, R14, 0x2, 0x1f ;  /* 0x0c401f000e107f89 */ /* 0x000e2200000e0000 */
[----:B-1----:R-:W-:-:S03]  /*4920*/  FMNMX R12, R12, R15, !PT ;  /* 0x0000000f0c0c7209 */ /* 0x002fc60007800000 */
[----:B------:R-:W1:Y:S04]  /*4930*/  SHFL.BFLY PT, R15, R13, 0x1, 0x1f ;  /* 0x0c201f000d0f7f89 */ /* 0x000e6800000e0000 */
[----:B------:R-:W-:Y:S01]  /*4940*/  STS.U16 [R205+0x5900], R32 ;  /* 0x00590020cd007388 */ /* 0x000fe20000000400 */
[----:B------:R-:W-:-:S03]  /*4950*/  FMNMX R12, R12, R10, !PT ;  /* 0x0000000a0c0c7209 */ /* 0x000fc60007800000 */
[----:B--2---:R-:W-:Y:S04]  /*4960*/  STS.U16 [R205+0x5d00], R44 ;  /* 0x005d002ccd007388 */ /* 0x004fe80000000400 */
[----:B-----5:R-:W-:Y:S01]  /*4970*/  STS.U16 [R204+0x4200], R31 ;  /* 0x0042001fcc007388 */ /* 0x020fe20000000400 */
[----:B0-----:R-:W-:-:S03]  /*4980*/  FMNMX R14, R14, R16, !PT ;  /* 0x000000100e0e7209 */ /* 0x001fc60007800000 */
[----:B------:R-:W-:Y:S01]  /*4990*/  STS.U16 [R204+0x4600], R30 ;  /* 0x0046001ecc007388 */ /* 0x000fe20000000400 */
[----:B-1----:R-:W-:-:S03]  /*49a0*/  FMNMX R13, R13, R15, !PT ;  /* 0x0000000f0d0d7209 */ /* 0x002fc60007800000 */
[----:B------:R-:W0:Y:S04]  /*49b0*/  SHFL.BFLY PT, R15, R14, 0x1, 0x1f ;  /* 0x0c201f000e0f7f89 */ /* 0x000e2800000e0000 */
[----:B------:R-:W-:Y:S01]  /*49c0*/  STS.U16 [R204+0x4a00], R35 ;  /* 0x004a0023cc007388 */ /* 0x000fe20000000400 */
[----:B------:R-:W-:-:S03]  /*49d0*/  FADD R2, -R11, R2 ;  /* 0x000000020b027221 */ /* 0x000fc60000000100 */
[----:B------:R-:W-:Y:S01]  /*49e0*/  STS.U16 [R204+0x4e00], R39 ;  /* 0x004e0027cc007388 */ /* 0x000fe20000000400 */
[----:B------:R-:W-:-:S03]  /*49f0*/  FADD R10, -R12, R10 ;  /* 0x0000000a0c0a7221 */ /* 0x000fc60000000100 */
[----:B------:R-:W-:Y:S04]  /*4a00*/  STS.U16 [R204+0x5200], R41 ;  /* 0x00520029cc007388 */ /* 0x000fe80000000400 */
[----:B------:R-:W-:Y:S04]  /*4a10*/  STS.U16 [R204+0x5600], R43 ;  /* 0x0056002bcc007388 */ /* 0x000fe80000000400 */
[----:B------:R-:W-:Y:S01]  /*4a20*/  STS.U16 [R204+0x5a00], R45 ;  /* 0x005a002dcc007388 */ /* 0x000fe20000000400 */
[----:B------:R-:W-:-:S03]  /*4a30*/  FMUL R2, R2, 1.4426950216293334961 ;  /* 0x3fb8aa3b02027820 */ /* 0x000fc60000400000 */
[----:B------:R-:W-:Y:S01]  /*4a40*/  STS.U16 [R204+0x5e00], R26 ;  /* 0x005e001acc007388 */ /* 0x000fe20000000400 */
[----:B------:R-:W-:-:S03]  /*4a50*/  FMUL R10, R10, 1.4426950216293334961 ;  /* 0x3fb8aa3b0a0a7820 */ /* 0x000fc60000400000 */
[----:B------:R-:W-:Y:S04]  /*4a60*/  STS.U16 [R252+0x4300], R23 ;  /* 0x00430017fc007388 */ /* 0x000fe80000000400 */
[----:B---3--:R-:W-:Y:S04]  /*4a70*/  STS.U16 [R252+0x4700], R22 ;  /* 0x00470016fc007388 */ /* 0x008fe80000000400 */
[----:B------:R-:W-:Y:S04]  /*4a80*/  STS.U16 [R252+0x4b00], R34 ;  /* 0x004b0022fc007388 */ /* 0x000fe80000000400 */
[----:B------:R-:W-:Y:S04]  /*4a90*/  STS.U16 [R252+0x4f00], R38 ;  /* 0x004f0026fc007388 */ /* 0x000fe80000000400 */
[----:B------:R1:W-:Y:S04]  /*4aa0*/  STS.U16 [R252+0x5300], R40 ;  /* 0x00530028fc007388 */ /* 0x0003e80000000400 */
[----:B------:R2:W-:Y:S04]  /*4ab0*/  STS.U16 [R252+0x5700], R42 ;  /* 0x0057002afc007388 */ /* 0x0005e80000000400 */
[----:B------:R-:W-:Y:S04]  /*4ac0*/  STS.U16 [R252+0x5b00], R24 ;  /* 0x005b0018fc007388 */ /* 0x000fe80000000400 */
[----:B------:R-:W-:Y:S04]  /*4ad0*/  STS.U16 [R252+0x5f00], R28 ;  /* 0x005f001cfc007388 */ /* 0x000fe80000000400 */
[----:B------:R-:W-:Y:S01]  /*4ae0*/  BAR.SYNC.DEFER_BLOCKING 0x0 ;  /* 0x0000000000007b1d */ /* 0x000fe20000010000 */
[----:B------:R-:W-:-:S05]  /*4af0*/  FMNMX R13, R13, R4, !PT ;  /* 0x000000040d0d7209 */ /* 0x000fca0007800000 */
[----:B------:R-:W1:Y:S01]  /*4b00*/  MUFU.EX2 R2, R2 ;  /* 0x0000000200027308 */ /* 0x000e620000000800 */
[----:B------:R-:W-:-:S07]  /*4b10*/  FFMA R140, R140, c[0x0][0x188], -R11 ;  /* 0x000062008c8c7a23 */ /* 0x000fce000000080b */
[----:B------:R-:W2:Y:S01]  /*4b20*/  MUFU.EX2 R10, R10 ;  /* 0x0000000a000a7308 */ /* 0x000ea20000000800 */
[--C-:B------:R-:W-:Y:S01]  /*4b30*/  FFMA R141, R141, c[0x0][0x188], -R11.reuse ;  /* 0x000062008d8d7a23 */ /* 0x100fe2000000080b */
[----:B0-----:R-:W-:Y:S01]  /*4b40*/  FMNMX R14, R14, R15, !PT ;  /* 0x0000000f0e0e7209 */ /* 0x001fe20007800000 */
[----:B------:R-:W-:Y:S02]  /*4b50*/  FFMA R100, R100, c[0x0][0x188], -R11 ;  /* 0x0000620064647a23 */ /* 0x000fe4000000080b */
[--C-:B------:R-:W-:Y:S02]  /*4b60*/  FFMA R142, R142, c[0x0][0x188], -R12.reuse ;  /* 0x000062008e8e7a23 */ /* 0x100fe4000000080c */
[--C-:B------:R-:W-:Y:S02]  /*4b70*/  FFMA R143, R143, c[0x0][0x188], -R12.reuse ;  /* 0x000062008f8f7a23 */ /* 0x100fe4000000080c */
[--C-:B------:R-:W-:Y:S01]  /*4b80*/  FFMA R102, R102, c[0x0][0x188], -R12.reuse ;  /* 0x0000620066667a23 */ /* 0x100fe2000000080c */
[----:B------:R-:W0:Y:S01]  /*4b90*/  LDSM.16.M88.4 R28, [R9+0x4000] ;  /* 0x00400000091c783b */ /* 0x000e220000000200 */
[----:B------:R-:W-:-:S02]  /*4ba0*/  FFMA R103, R103, c[0x0][0x188], -R12 ;  /* 0x0000620067677a23 */ /* 0x000fc4000000080c */
[----:B------:R-:W-:Y:S01]  /*4bb0*/  FFMA R60, R60, c[0x0][0x188], -R13 ;  /* 0x000062003c3c7a23 */ /* 0x000fe2000000080d */
[----:B------:R-:W-:Y:S01]  /*4bc0*/  FMNMX R14, R14, R3, !PT ;  /* 0x000000030e0e7209 */ /* 0x000fe20007800000 */
[----:B------:R-:W-:Y:S01]  /*4bd0*/  FMUL R140, R140, 1.4426950216293334961 ;  /* 0x3fb8aa3b8c8c7820 */ /* 0x000fe20000400000 */
[----:B------:R-:W3:Y:S01]  /*4be0*/  LDSM.16.M88.4 R24, [R9+0x4400] ;  /* 0x004400000918783b */ /* 0x000ee20000000200 */
[----:B------:R-:W-:Y:S02]  /*4bf0*/  FMUL R141, R141, 1.4426950216293334961 ;  /* 0x3fb8aa3b8d8d7820 */ /* 0x000fe40000400000 */
[----:B------:R-:W-:Y:S01]  /*4c00*/  FMUL R100, R100, 1.4426950216293334961 ;  /* 0x3fb8aa3b64647820 */ /* 0x000fe20000400000 */
[----:B------:R-:W4:Y:S01]  /*4c10*/  LDSM.16.M88.4 R32, [R9+0x4800] ;  /* 0x004800000920783b */ /* 0x000f220000000200 */
[----:B------:R-:W-:Y:S02]  /*4c20*/  FMUL R142, R142, 1.4426950216293334961 ;  /* 0x3fb8aa3b8e8e7820 */ /* 0x000fe40000400000 */
[----:B------:R-:W-:-:S02]  /*4c30*/  FMUL R143, R143, 1.4426950216293334961 ;  /* 0x3fb8aa3b8f8f7820 */ /* 0x000fc40000400000 */
[----:B------:R-:W-:Y:S02]  /*4c40*/  FMUL R102, R102, 1.4426950216293334961 ;  /* 0x3fb8aa3b66667820 */ /* 0x000fe40000400000 */
[----:B------:R-:W-:Y:S02]  /*4c50*/  FMUL R103, R103, 1.4426950216293334961 ;  /* 0x3fb8aa3b67677820 */ /* 0x000fe40000400000 */
[----:B------:R-:W-:Y:S01]  /*4c60*/  FMUL R60, R60, 1.4426950216293334961 ;  /* 0x3fb8aa3b3c3c7820 */ /* 0x000fe20000400000 */
[----:B------:R-:W-:Y:S01]  /*4c70*/  MUFU.EX2 R212, R140 ;  /* 0x0000008c00d47308 */ /* 0x000fe20000000800 */
[----:B------:R-:W-:Y:S02]  /*4c80*/  FFMA R209, R101, c[0x0][0x188], -R11 ;  /* 0x0000620065d17a23 */ /* 0x000fe4000000080b */
[----:B------:R-:W-:Y:S02]  /*4c90*/  FFMA R179, R61, c[0x0][0x188], -R13 ;  /* 0x000062003db37a23 */ /* 0x000fe4000000080d */
[----:B------:R-:W-:-:S02]  /*4ca0*/  FFMA R176, R62, c[0x0][0x188], -R14 ;  /* 0x000062003eb07a23 */ /* 0x000fc4000000080e */
[----:B------:R-:W-:Y:S01]  /*4cb0*/  FFMA R175, R63, c[0x0][0x188], -R14 ;  /* 0x000062003faf7a23 */ /* 0x000fe2000000080e */
[----:B------:R-:W5:Y:S01]  /*4cc0*/  MUFU.EX2 R211, R141 ;  /* 0x0000008d00d37308 */ /* 0x000f620000000800 */
[C---:B-1----:R-:W-:Y:S02]  /*4cd0*/  FMUL R40, R2.reuse, R112 ;  /* 0x0000007002287220 */ /* 0x042fe40000400000 */
[----:B------:R-:W-:Y:S02]  /*4ce0*/  FMUL R41, R2, R113 ;  /* 0x0000007102297220 */ /* 0x000fe40000400000 */
[C---:B--2---:R-:W-:Y:S02]  /*4cf0*/  FMUL R42, R10.reuse, R114 ;  /* 0x000000720a2a7220 */ /* 0x044fe40000400000 */
[----:B------:R-:W-:Y:S01]  /*4d00*/  FMUL R43, R10, R115 ;  /* 0x000000730a2b7220 */ /* 0x000fe20000400000 */
[----:B------:R-:W-:Y:S01]  /*4d10*/  MUFU.EX2 R210, R100 ;  /* 0x0000006400d27308 */ /* 0x000fe20000000800 */
[C---:B------:R-:W-:Y:S01]  /*4d20*/  FMUL R44, R2.reuse, R120 ;  /* 0x00000078022c7220 */ /* 0x040fe20000400000 */
[----:B------:R-:W-:Y:S01]  /*4d30*/  LDSM.16.M88.4 R112, [R9+0x5400] ;  /* 0x005400000970783b */ /* 0x000fe20000000200 */
[----:B------:R-:W-:-:S02]  /*4d40*/  FMUL R45, R2, R121 ;  /* 0x00000079022d7220 */ /* 0x000fc40000400000 */
[C---:B------:R-:W-:Y:S02]  /*4d50*/  FMUL R46, R10.reuse, R122 ;  /* 0x0000007a0a2e7220 */ /* 0x040fe40000400000 */
[----:B------:R-:W-:Y:S01]  /*4d60*/  FMUL R47, R10, R123 ;  /* 0x0000007b0a2f7220 */ /* 0x000fe20000400000 */
[----:B------:R-:W-:Y:S01]  /*4d70*/  MUFU.EX2 R208, R142 ;  /* 0x0000008e00d07308 */ /* 0x000fe20000000800 */
[----:B------:R-:W-:Y:S07]  /*4d80*/  LDSM.16.M88.4 R120, [R9+0x5000] ;  /* 0x005000000978783b */ /* 0x000fee0000000200 */
[----:B------:R1:W2:Y:S08]  /*4d90*/  MUFU.EX2 R207, R143 ;  /* 0x0000008f00cf7308 */ /* 0x0002b00000000800 */
[----:B------:R-:W-:Y:S01]  /*4da0*/  MUFU.EX2 R206, R102 ;  /* 0x0000006600ce7308 */ /* 0x000fe20000000800 */
[----:B-1----:R-:W1:Y:S07]  /*4db0*/  LDSM.16.M88.4 R140, [R9+0x4c00] ;  /* 0x004c0000098c783b */ /* 0x002e6e0000000200 */
[----:B------:R0:W-:Y:S08]  /*4dc0*/  MUFU.EX2 R205, R103 ;  /* 0x0000006700cd7308 */ /* 0x0001f00000000800 */
[----:B------:R2:W-:Y:S01]  /*4dd0*/  MUFU.EX2 R204, R60 ;  /* 0x0000003c00cc7308 */ /* 0x0005e20000000800 */
[----:B0-----:R-:W0:Y:S04]  /*4de0*/  LDSM.16.M88.4 R100, [R9+0x5800] ;  /* 0x005800000964783b */ /* 0x001e280000000200 */
[----:B--2---:R-:W2:Y:S01]  /*4df0*/  LDSM.16.M88.4 R60, [R9+0x5c00] ;  /* 0x005c0000093c783b */ /* 0x004ea20000000200 */
[----:B------:R-:W-:-:S02]  /*4e00*/  FMUL R209, R209, 1.4426950216293334961 ;  /* 0x3fb8aa3bd1d17820 */ /* 0x000fc40000400000 */
[--C-:B------:R-:W-:Y:S02]  /*4e10*/  FFMA R178, R148, c[0x0][0x188], -R13.reuse ;  /* 0x0000620094b27a23 */ /* 0x100fe4000000080d */
[----:B------:R-:W-:Y:S02]  /*4e20*/  FFMA R177, R149, c[0x0][0x188], -R13 ;  /* 0x0000620095b17a23 */ /* 0x000fe4000000080d */
[----:B------:R-:W-:Y:S02]  /*4e30*/  FADD R4, -R13, R4 ;  /* 0x000000040d047221 */ /* 0x000fe40000000100 */
[--C-:B------:R-:W-:Y:S02]  /*4e40*/  FFMA R174, R150, c[0x0][0x188], -R14.reuse ;  /* 0x0000620096ae7a23 */ /* 0x100fe4000000080e */
[----:B------:R-:W-:Y:S01]  /*4e50*/  FADD R3, -R14, R3 ;  /* 0x000000030e037221 */ /* 0x000fe20000000100 */
[----:B------:R-:W0:Y:S01]  /*4e60*/  MUFU.EX2 R209, R209 ;  /* 0x000000d100d17308 */ /* 0x000e220000000800 */
[----:B------:R-:W-:-:S02]  /*4e70*/  FFMA R151, R151, c[0x0][0x188], -R14 ;  /* 0x0000620097977a23 */ /* 0x000fc4000000080e */
[----:B------:R-:W-:Y:S02]  /*4e80*/  FMUL R179, R179, 1.4426950216293334961 ;  /* 0x3fb8aa3bb3b37820 */ /* 0x000fe40000400000 */
[----:B------:R-:W-:Y:S02]  /*4e90*/  FMUL R178, R178, 1.4426950216293334961 ;  /* 0x3fb8aa3bb2b27820 */ /* 0x000fe40000400000 */
[----:B------:R-:W-:Y:S02]  /*4ea0*/  FMUL R177, R177, 1.4426950216293334961 ;  /* 0x3fb8aa3bb1b17820 */ /* 0x000fe40000400000 */
[----:B------:R-:W-:Y:S02]  /*4eb0*/  FMUL R4, R4, 1.4426950216293334961 ;  /* 0x3fb8aa3b04047820 */ /* 0x000fe40000400000 */
[----:B------:R-:W-:Y:S02]  /*4ec0*/  FMUL R176, R176, 1.4426950216293334961 ;  /* 0x3fb8aa3bb0b07820 */ /* 0x000fe40000400000 */
[----:B------:R-:W-:-:S02]  /*4ed0*/  FMUL R175, R175, 1.4426950216293334961 ;  /* 0x3fb8aa3bafaf7820 */ /* 0x000fc40000400000 */
[----:B------:R-:W-:Y:S02]  /*4ee0*/  FMUL R174, R174, 1.4426950216293334961 ;  /* 0x3fb8aa3baeae7820 */ /* 0x000fe40000400000 */
[----:B------:R-:W-:Y:S02]  /*4ef0*/  FMUL R3, R3, 1.4426950216293334961 ;  /* 0x3fb8aa3b03037820 */ /* 0x000fe40000400000 */
[----:B------:R-:W-:Y:S01]  /*4f00*/  FMUL R151, R151, 1.4426950216293334961 ;  /* 0x3fb8aa3b97977820 */ /* 0x000fe20000400000 */
[----:B------:R-:W-:Y:S01]  /*4f10*/  MUFU.EX2 R179, R179 ;  /* 0x000000b300b37308 */ /* 0x000fe20000000800 */
[----:B------:R-:W-:-:S07]  /*4f20*/  FMUL R36, R2, R144 ;  /* 0x0000009002247220 */ /* 0x000fce0000400000 */
[----:B------:R-:W-:Y:S01]  /*4f30*/  MUFU.EX2 R178, R178 ;  /* 0x000000b200b27308 */ /* 0x000fe20000000800 */
[----:B------:R-:W-:-:S07]  /*4f40*/  FMUL R37, R2, R145 ;  /* 0x0000009102257220 */ /* 0x000fce0000400000 */
[----:B------:R-:W-:Y:S01]  /*4f50*/  MUFU.EX2 R177, R177 ;  /* 0x000000b100b17308 */ /* 0x000fe20000000800 */
[----:B------:R-:W-:-:S07]  /*4f60*/  FMUL R38, R10, R146 ;  /* 0x000000920a267220 */ /* 0x000fce0000400000 */
[----:B------:R-:W0:Y:S01]  /*4f70*/  MUFU.EX2 R4, R4 ;  /* 0x0000000400047308 */ /* 0x000e220000000800 */
[----:B------:R-:W-:-:S07]  /*4f80*/  FMUL R39, R10, R147 ;  /* 0x000000930a277220 */ /* 0x000fce0000400000 */
[----:B------:R-:W-:Y:S08]  /*4f90*/  MUFU.EX2 R176, R176 ;  /* 0x000000b000b07308 */ /* 0x000ff00000000800 */
[----:B------:R-:W-:Y:S08]  /*4fa0*/  MUFU.EX2 R175, R175 ;  /* 0x000000af00af7308 */ /* 0x000ff00000000800 */
[----:B------:R-:W-:Y:S08]  /*4fb0*/  MUFU.EX2 R174, R174 ;  /* 0x000000ae00ae7308 */ /* 0x000ff00000000800 */
[----:B------:R-:W1:Y:S08]  /*4fc0*/  MUFU.EX2 R3, R3 ;  /* 0x0000000300037308 */ /* 0x000e700000000800 */
[----:B------:R1:W1:Y:S01]  /*4fd0*/  MUFU.EX2 R173, R151 ;  /* 0x0000009700ad7308 */ /* 0x0002620000000800 */
[----:B-----5:R-:W-:Y:S01]  /*4fe0*/  F2FP.BF16.PACK_AB R16, R211, R212 ;  /* 0x000000d4d310723e */ /* 0x020fe200000010ff */
[C---:B------:R-:W-:Y:S01]  /*4ff0*/  FMUL R48, R2.reuse, R156 ;  /* 0x0000009c02307220 */ /* 0x040fe20000400000 */
[----:B------:R-:W-:Y:S01]  /*5000*/  F2FP.BF16.PACK_AB R17, R207, R208 ;  /* 0x000000d0cf11723e */ /* 0x000fe200000010ff */
[----:B------:R-:W-:Y:S01]  /*5010*/  FMUL R49, R2, R157 ;  /* 0x0000009d02317220 */ /* 0x000fe20000400000 */
[----:B0-----:R-:W-:Y:S01]  /*5020*/  F2FP.BF16.PACK_AB R18, R209, R210 ;  /* 0x000000d2d112723e */ /* 0x001fe200000010ff */
[C---:B------:R-:W-:Y:S01]  /*5030*/  FMUL R50, R10.reuse, R158 ;  /* 0x0000009e0a327220 */ /* 0x040fe20000400000 */
[----:B------:R-:W-:Y:S01]  /*5040*/  F2FP.BF16.PACK_AB R19, R205, R206 ;  /* 0x000000cecd13723e */ /* 0x000fe200000010ff */
[----:B------:R-:W-:-:S02]  /*5050*/  FMUL R51, R10, R159 ;  /* 0x0000009f0a337220 */ /* 0x000fc40000400000 */
[C---:B------:R-:W-:Y:S02]  /*5060*/  FMUL R144, R2.reuse, R168 ;  /* 0x000000a802907220 */ /* 0x040fe40000400000 */
[----:B------:R-:W-:Y:S02]  /*5070*/  FMUL R145, R2, R169 ;  /* 0x000000a902917220 */ /* 0x000fe40000400000 */
[C---:B------:R-:W-:Y:S02]  /*5080*/  FMUL R146, R10.reuse, R170 ;  /* 0x000000aa0a927220 */ /* 0x040fe40000400000 */
[----:B------:R-:W-:Y:S02]  /*5090*/  FMUL R147, R10, R171 ;  /* 0x000000ab0a937220 */ /* 0x000fe40000400000 */
[C---:B------:R-:W-:Y:S02]  /*50a0*/  FMUL R56, R2.reuse, R56 ;  /* 0x0000003802387220 */ /* 0x040fe40000400000 */
        /* <DEDUP_REMOVED lines=10> */
[----:B------:R-:W-:Y:S01]  /*5150*/  FMUL R127, R10, R127 ;  /* 0x0000007f0a7f7220 */ /* 0x000fe20000400000 */
[----:B------:R-:W-:Y:S01]  /*5160*/  HMMA.16816.F32.BF16 R40, R16, R28, R40 ;  /* 0x0000001c1028723c */ /* 0x000fe20000041828 */
[C---:B------:R-:W-:Y:S02]  /*5170*/  FMUL R148, R4.reuse, R160 ;  /* 0x000000a004947220 */ /* 0x040fe40000400000 */
[----:B------:R-:W-:-:S02]  /*5180*/  FMUL R149, R4, R161 ;  /* 0x000000a104957220 */ /* 0x000fc40000400000 */
[C---:B-1----:R-:W-:Y:S02]  /*5190*/  FMUL R150, R3.reuse, R162 ;  /* 0x000000a203967220 */ /* 0x042fe40000400000 */
[----:B------:R-:W-:Y:S01]  /*51a0*/  FMUL R151, R3, R163 ;  /* 0x000000a303977220 */ /* 0x000fe20000400000 */
[----:B---3--:R-:W-:Y:S01]  /*51b0*/  HMMA.16816.F32.BF16 R36, R16, R24, R36 ;  /* 0x000000181024723c */ /* 0x008fe20000041824 */
[C---:B------:R-:W-:Y:S01]  /*51c0*/  FMUL R76, R4.reuse, R76 ;  /* 0x0000004c044c7220 */ /* 0x040fe20000400000 */
[----:B------:R-:W-:Y:S01]  /*51d0*/  LDSM.16.M88.4 R160, [R213+0x4800] ;  /* 0x00480000d5a0783b */ /* 0x000fe20000000200 */
[----:B------:R-:W-:-:S05]  /*51e0*/  FMUL R77, R4, R77 ;  /* 0x0000004d044d7220 */ /* 0x000fca0000400000 */
[----:B----4-:R-:W-:Y:S01]  /*51f0*/  HMMA.16816.F32.BF16 R48, R16, R32, R48 ;  /* 0x000000201030723c */ /* 0x010fe20000041830 */
[C---:B------:R-:W-:Y:S02]  /*5200*/  FMUL R78, R3.reuse, R78 ;  /* 0x0000004e034e7220 */ /* 0x040fe40000400000 */
[----:B------:R-:W-:-:S05]  /*5210*/  FMUL R79, R3, R79 ;  /* 0x0000004f034f7220 */ /* 0x000fca0000400000 */
[----:B------:R-:W-:Y:S01]  /*5220*/  HMMA.16816.F32.BF16 R44, R16, R140, R44 ;  /* 0x0000008c102c723c */ /* 0x000fe2000004182c */
        /* <DEDUP_REMOVED lines=11> */
[----:B--2---:R-:W-:Y:S01]  /*52e0*/  HMMA.16816.F32.BF16 R124, R16, R60, R124 ;  /* 0x0000003c107c723c */ /* 0x004fe2000004187c */
[C---:B------:R-:W-:Y:S02]  /*52f0*/  FMUL R116, R4.reuse, R116 ;  /* 0x0000007404747220 */ /* 0x040fe40000400000 */
[----:B------:R-:W-:-:S04]  /*5300*/  FMUL R117, R4, R117 ;  /* 0x0000007504757220 */ /* 0x000fc80000400000 */
[----:B------:R-:W-:Y:S02]  /*5310*/  F2FP.BF16.PACK_AB R16, R179, R204 ;  /* 0x000000ccb310723e */ /* 0x000fe400000010ff */
[----:B------:R-:W-:Y:S02]  /*5320*/  F2FP.BF16.PACK_AB R17, R175, R176 ;  /* 0x000000b0af11723e */ /* 0x000fe400000010ff */
[----:B------:R-:W-:Y:S02]  /*5330*/  F2FP.BF16.PACK_AB R18, R177, R178 ;  /* 0x000000b2b112723e */ /* 0x000fe400000010ff */
[----:B------:R-:W-:Y:S01]  /*5340*/  F2FP.BF16.PACK_AB R19, R173, R174 ;  /* 0x000000aead13723e */ /* 0x000fe200000010ff */
[C---:B------:R-:W-:Y:S02]  /*5350*/  FMUL R118, R3.reuse, R118 ;  /* 0x0000007603767220 */ /* 0x040fe40000400000 */
[----:B------:R-:W-:Y:S02]  /*5360*/  FMUL R119, R3, R119 ;  /* 0x0000007703777220 */ /* 0x000fe40000400000 */
[----:B------:R-:W-:-:S02]  /*5370*/  FMUL R80, R4, R80 ;  /* 0x0000005004507220 */ /* 0x000fc40000400000 */
[C---:B------:R-:W-:Y:S02]  /*5380*/  FMUL R81, R4.reuse, R81 ;  /* 0x0000005104517220 */ /* 0x040fe40000400000 */
[C---:B------:R-:W-:Y:S02]  /*5390*/  FMUL R82, R3.reuse, R82 ;  /* 0x0000005203527220 */ /* 0x040fe40000400000 */
[C---:B------:R-:W-:Y:S02]  /*53a0*/  FMUL R83, R3.reuse, R83 ;  /* 0x0000005303537220 */ /* 0x040fe40000400000 */
[C---:B------:R-:W-:Y:S02]  /*53b0*/  FMUL R68, R4.reuse, R68 ;  /* 0x0000004404447220 */ /* 0x040fe40000400000 */
[----:B------:R-:W-:Y:S02]  /*53c0*/  FMUL R69, R4, R69 ;  /* 0x0000004504457220 */ /* 0x000fe40000400000 */
[----:B------:R-:W-:-:S02]  /*53d0*/  FMUL R70, R3, R70 ;  /* 0x0000004603467220 */ /* 0x000fc40000400000 */
[C---:B------:R-:W-:Y:S02]  /*53e0*/  FMUL R71, R3.reuse, R71 ;  /* 0x0000004703477220 */ /* 0x040fe40000400000 */
[C---:B------:R-:W-:Y:S02]  /*53f0*/  FMUL R132, R4.reuse, R132 ;  /* 0x0000008404847220 */ /* 0x040fe40000400000 */
[----:B------:R-:W-:Y:S02]  /*5400*/  FMUL R133, R4, R133 ;  /* 0x0000008504857220 */ /* 0x000fe40000400000 */
[C---:B------:R-:W-:Y:S02]  /*5410*/  FMUL R134, R3.reuse, R134 ;  /* 0x0000008603867220 */ /* 0x040fe40000400000 */
[----:B------:R-:W-:Y:S01]  /*5420*/  FMUL R135, R3, R135 ;  /* 0x0000008703877220 */ /* 0x000fe20000400000 */
[----:B------:R-:W-:Y:S01]  /*5430*/  HMMA.16816.F32.BF16 R148, R16, R32, R148 ;  /* 0x000000201094723c */ /* 0x000fe20000041894 */
[----:B------:R-:W-:-:S02]  /*5440*/  FFMA R184, R184, c[0x0][0x188], -R11 ;  /* 0x00006200b8b87a23 */ /* 0x000fc4000000080b */
[--C-:B------:R-:W-:Y:S02]  /*5450*/  FFMA R185, R185, c[0x0][0x188], -R11.reuse ;  /* 0x00006200b9b97a23 */ /* 0x100fe4000000080b */
[--C-:B------:R-:W-:Y:S02]  /*5460*/  FFMA R130, R130, c[0x0][0x188], -R12.reuse ;  /* 0x0000620082827a23 */ /* 0x100fe4000000080c */
[----:B------:R-:W-:Y:S02]  /*5470*/  FFMA R32, R128, c[0x0][0x188], -R11 ;  /* 0x0000620080207a23 */ /* 0x000fe4000000080b */
[--C-:B------:R-:W-:Y:S02]  /*5480*/  FFMA R131, R131, c[0x0][0x188], -R12.reuse ;  /* 0x0000620083837a23 */ /* 0x100fe4000000080c */
[--C-:B------:R-:W-:Y:S02]  /*5490*/  FFMA R186, R186, c[0x0][0x188], -R12.reuse ;  /* 0x00006200baba7a23 */ /* 0x100fe4000000080c */
[----:B------:R-:W-:-:S02]  /*54a0*/  FFMA R187, R187, c[0x0][0x188], -R12 ;  /* 0x00006200bbbb7a23 */ /* 0x000fc4000000080c */
[--C-:B------:R-:W-:Y:S02]  /*54b0*/  FFMA R152, R152, c[0x0][0x188], -R13.reuse ;  /* 0x0000620098987a23 */ /* 0x100fe4000000080d */
[--C-:B------:R-:W-:Y:S02]  /*54c0*/  FFMA R153, R153, c[0x0][0x188], -R13.reuse ;  /* 0x0000620099997a23 */ /* 0x100fe4000000080d */
[----:B------:R-:W-:Y:S02]  /*54d0*/  FFMA R84, R84, c[0x0][0x188], -R13 ;  /* 0x0000620054547a23 */ /* 0x000fe4000000080d */
[--C-:B------:R-:W-:Y:S02]  /*54e0*/  FFMA R154, R154, c[0x0][0x188], -R14.reuse ;  /* 0x000062009a9a7a23 */ /* 0x100fe4000000080e */
[--C-:B------:R-:W-:Y:S02]  /*54f0*/  FFMA R21, R155, c[0x0][0x188], -R14.reuse ;  /* 0x000062009b157a23 */ /* 0x100fe4000000080e */
[----:B------:R-:W-:-:S02]  /*5500*/  FFMA R22, R86, c[0x0][0x188], -R14 ;  /* 0x0000620056167a23 */ /* 0x000fc4000000080e */
[----:B------:R-:W-:Y:S01]  /*5510*/  FFMA R23, R87, c[0x0][0x188], -R14 ;  /* 0x0000620057177a23 */ /* 0x000fe2000000080e */
[C---:B------:R-:W-:Y:S01]  /*5520*/  HMMA.16816.F32.BF16 R76, R16.reuse, R28, R76 ;  /* 0x0000001c104c723c */ /* 0x040fe2000004184c */
[----:B------:R-:W-:Y:S02]  /*5530*/  FFMA R129, R129, c[0x0][0x188], -R11 ;  /* 0x0000620081817a23 */ /* 0x000fe4000000080b */
[----:B------:R-:W-:Y:S02]  /*5540*/  FFMA R85, R85, c[0x0][0x188], -R13 ;  /* 0x0000620055557a23 */ /* 0x000fe4000000080d */
[----:B------:R-:W-:Y:S02]  /*5550*/  FMUL R32, R32, 1.4426950216293334961 ;  /* 0x3fb8aa3b20207820 */ /* 0x000fe40000400000 */
[----:B------:R-:W-:Y:S01]  /*5560*/  FMUL R172, R184, 1.4426950216293334961 ;  /* 0x3fb8aa3bb8ac7820 */ /* 0x000fe20000400000 */
[----:B------:R-:W-:Y:S01]  /*5570*/  HMMA.16816.F32.BF16 R64, R16, R24, R64 ;  /* 0x000000181040723c */ /* 0x000fe20000041840 */
[----:B------:R-:W-:-:S02]  /*5580*/  FMUL R159, R185, 1.4426950216293334961 ;  /* 0x3fb8aa3bb99f7820 */ /* 0x000fc40000400000 */
[----:B------:R-:W-:Y:S02]  /*5590*/  FMUL R15, R130, 1.4426950216293334961 ;  /* 0x3fb8aa3b820f7820 */ /* 0x000fe40000400000 */
[----:B------:R-:W-:Y:S02]  /*55a0*/  FMUL R156, R186, 1.4426950216293334961 ;  /* 0x3fb8aa3bba9c7820 */ /* 0x000fe40000400000 */
[----:B------:R-:W-:Y:S01]  /*55b0*/  FMUL R158, R187, 1.4426950216293334961 ;  /* 0x3fb8aa3bbb9e7820 */ /* 0x000fe20000400000 */
[----:B------:R-:W-:Y:S01]  /*55c0*/  HMMA.16816.F32.BF16 R136, R16, R140, R136 ;  /* 0x0000008c1088723c */ /* 0x000fe20000041888 */
[----:B------:R-:W-:Y:S02]  /*55d0*/  FMUL R20, R154, 1.4426950216293334961 ;  /* 0x3fb8aa3b9a147820 */ /* 0x000fe40000400000 */
[----:B------:R-:W-:Y:S02]  /*55e0*/  FMUL R21, R21, 1.4426950216293334961 ;  /* 0x3fb8aa3b15157820 */ /* 0x000fe40000400000 */
[----:B------:R-:W-:-:S03]  /*55f0*/  FMUL R22, R22, 1.4426950216293334961 ;  /* 0x3fb8aa3b16167820 */ /* 0x000fc60000400000 */
[----:B------:R-:W-:Y:S01]  /*5600*/  HMMA.16816.F32.BF16 R116, R16, R120, R116 ;  /* 0x000000781074723c */ /* 0x000fe20000041874 */
[----:B------:R-:W-:Y:S02]  /*5610*/  FMUL R23, R23, 1.4426950216293334961 ;  /* 0x3fb8aa3b17177820 */ /* 0x000fe40000400000 */
[----:B------:R-:W-:-:S05]  /*5620*/  FMUL R129, R129, 1.4426950216293334961 ;  /* 0x3fb8aa3b81817820 */ /* 0x000fca0000400000 */
[----:B------:R-:W-:Y:S01]  /*5630*/  HMMA.16816.F32.BF16 R80, R16, R112, R80 ;  /* 0x000000701050723c */ /* 0x000fe20000041850 */
[----:B------:R-:W-:-:S07]  /*5640*/  FMUL R85, R85, 1.4426950216293334961 ;  /* 0x3fb8aa3b55557820 */ /* 0x000fce0000400000 */
[C---:B------:R-:W-:Y:S01]  /*5650*/  HMMA.16816.F32.BF16 R68, R16.reuse, R100, R68 ;  /* 0x000000641044723c */ /* 0x040fe20000041844 */
[----:B------:R-:W-:Y:S07]  /*5660*/  MUFU.EX2 R32, R32 ;  /* 0x0000002000207308 */ /* 0x000fee0000000800 */
[----:B------:R-:W-:Y:S01]  /*5670*/  HMMA.16816.F32.BF16 R132, R16, R60, R132 ;  /* 0x0000003c1084723c */ /* 0x000fe20000041884 */
[----:B------:R-:W0:Y:S06]  /*5680*/  MUFU.EX2 R157, R129 ;  /* 0x00000081009d7308 */ /* 0x000e2c0000000800 */
[----:B------:R-:W-:-:S02]  /*5690*/  FMUL R16, R131, 1.4426950216293334961 ;  /* 0x3fb8aa3b83107820 */ /* 0x000fc40000400000 */
[----:B------:R-:W-:Y:S02]  /*56a0*/  FMUL R17, R152, 1.4426950216293334961 ;  /* 0x3fb8aa3b98117820 */ /* 0x000fe40000400000 */
[----:B------:R-:W-:Y:S02]  /*56b0*/  FMUL R18, R153, 1.4426950216293334961 ;  /* 0x3fb8aa3b99127820 */ /* 0x000fe40000400000 */
[----:B------:R-:W-:Y:S01]  /*56c0*/  FMUL R19, R84, 1.4426950216293334961 ;  /* 0x3fb8aa3b54137820 */ /* 0x000fe20000400000 */
[----:B------:R-:W-:Y:S08]  /*56d0*/  MUFU.EX2 R172, R172 ;  /* 0x000000ac00ac7308 */ /* 0x000ff00000000800 */
[----:B------:R-:W-:Y:S08]  /*56e0*/  MUFU.EX2 R159, R159 ;  /* 0x0000009f009f7308 */ /* 0x000ff00000000800 */
[----:B------:R-:W-:Y:S08]  /*56f0*/  MUFU.EX2 R15, R15 ;  /* 0x0000000f000f7308 */ /* 0x000ff00000000800 */
[----:B------:R-:W1:Y:S08]  /*5700*/  MUFU.EX2 R16, R16 ;  /* 0x0000001000107308 */ /* 0x000e700000000800 */
[----:B------:R-:W-:Y:S08]  /*5710*/  MUFU.EX2 R156, R156 ;  /* 0x0000009c009c7308 */ /* 0x000ff00000000800 */
[----:B------:R-:W2:Y:S08]  /*5720*/  MUFU.EX2 R158, R158 ;  /* 0x0000009e009e7308 */ /* 0x000eb00000000800 */
[----:B------:R-:W-:Y:S08]  /*5730*/  MUFU.EX2 R17, R17 ;  /* 0x0000001100117308 */ /* 0x000ff00000000800 */
[----:B------:R-:W3:Y:S08]  /*5740*/  MUFU.EX2 R18, R18 ;  /* 0x0000001200127308 */ /* 0x000ef00000000800 */
[----:B------:R-:W-:Y:S08]  /*5750*/  MUFU.EX2 R19, R19 ;  /* 0x0000001300137308 */ /* 0x000ff00000000800 */
[----:B------:R-:W-:Y:S08]  /*5760*/  MUFU.EX2 R152, R85 ;  /* 0x0000005500987308 */ /* 0x000ff00000000800 */
[----:B------:R-:W-:Y:S08]  /*5770*/  MUFU.EX2 R20, R20 ;  /* 0x0000001400147308 */ /* 0x000ff00000000800 */
[----:B------:R-:W4:Y:S08]  /*5780*/  MUFU.EX2 R21, R21 ;  /* 0x0000001500157308 */ /* 0x000f300000000800 */
[----:B------:R-:W-:Y:S08]  /*5790*/  MUFU.EX2 R22, R22 ;  /* 0x0000001600167308 */ /* 0x000ff00000000800 */
[----:B------:R-:W5:Y:S01]  /*57a0*/  MUFU.EX2 R23, R23 ;  /* 0x0000001700177308 */ /* 0x000f620000000800 */
[----:B------:R-:W-:Y:S01]  /*57b0*/  FFMA R24, R92, c[0x0][0x188], -R13 ;  /* 0x000062005c187a23 */ /* 0x000fe2000000080d */
[----:B0-----:R-:W-:-:S02]  /*57c0*/  F2FP.BF16.PACK_AB R128, R157, R32 ;  /* 0x000000209d80723e */ /* 0x001fc400000010ff */
[----:B-1----:R-:W-:Y:S02]  /*57d0*/  F2FP.BF16.PACK_AB R129, R16, R15 ;  /* 0x0000000f1081723e */ /* 0x002fe400000010ff */
[----:B------:R-:W-:Y:S02]  /*57e0*/  F2FP.BF16.PACK_AB R130, R159, R172 ;  /* 0x000000ac9f82723e */ /* 0x000fe400000010ff */
[----:B--2---:R-:W-:Y:S02]  /*57f0*/  F2FP.BF16.PACK_AB R131, R158, R156 ;  /* 0x0000009c9e83723e */ /* 0x004fe400000010ff */
[----:B---3--:R-:W-:Y:S02]  /*5800*/  F2FP.BF16.PACK_AB R84, R18, R17 ;  /* 0x000000111254723e */ /* 0x008fe400000010ff */
[----:B----4-:R-:W-:Y:S02]  /*5810*/  F2FP.BF16.PACK_AB R85, R21, R20 ;  /* 0x000000141555723e */ /* 0x010fe400000010ff */
[----:B------:R-:W-:-:S02]  /*5820*/  F2FP.BF16.PACK_AB R86, R152, R19 ;  /* 0x000000139856723e */ /* 0x000fc400000010ff */
[----:B-----5:R-:W-:Y:S01]  /*5830*/  F2FP.BF16.PACK_AB R87, R23, R22 ;  /* 0x000000161757723e */ /* 0x020fe200000010ff */
[----:B------:R-:W-:Y:S02]  /*5840*/  FMUL R25, R24, 1.4426950216293334961 ;  /* 0x3fb8aa3b18197820 */ /* 0x000fe40000400000 */
[----:B------:R-:W-:Y:S01]  /*5850*/  FFMA R24, R93, c[0x0][0x188], -R13 ;  /* 0x000062005d187a23 */ /* 0x000fe2000000080d */
[C---:B------:R-:W-:Y:S01]  /*5860*/  HMMA.16816.F32.BF16 R44, R128.reuse, R142, R44 ;  /* 0x0000008e802c723c */ /* 0x040fe2000004182c */
[----:B------:R0:W-:Y:S07]  /*5870*/  MUFU.EX2 R93, R25 ;  /* 0x00000019005d7308 */ /* 0x0001ee0000000800 */
[C---:B------:R-:W-:Y:S08]  /*5880*/  HMMA.16816.F32.BF16 R144, R128.reuse, R122, R144 ;  /* 0x0000007a8090723c */ /* 0x040ff00000041890 */
[C---:B------:R-:W-:Y:S08]  /*5890*/  HMMA.16816.F32.BF16 R56, R128.reuse, R114, R56 ;  /* 0x000000728038723c */ /* 0x040ff00000041838 */
[C---:B------:R-:W-:Y:S08]  /*58a0*/  HMMA.16816.F32.BF16 R108, R128.reuse, R102, R108 ;  /* 0x00000066806c723c */ /* 0x040ff0000004186c */
[C---:B------:R-:W-:Y:S08]  /*58b0*/  HMMA.16816.F32.BF16 R40, R128.reuse, R30, R40 ;  /* 0x0000001e8028723c */ /* 0x040ff00000041828 */
[C---:B------:R-:W-:Y:S08]  /*58c0*/  HMMA.16816.F32.BF16 R36, R128.reuse, R26, R36 ;  /* 0x0000001a8024723c */ /* 0x040ff00000041824 */
[C---:B------:R-:W-:Y:S08]  /*58d0*/  HMMA.16816.F32.BF16 R48, R128.reuse, R34, R48 ;  /* 0x000000228030723c */ /* 0x040ff00000041830 */
[----:B------:R-:W-:Y:S07]  /*58e0*/  HMMA.16816.F32.BF16 R124, R128, R62, R124 ;  /* 0x0000003e807c723c */ /* 0x000fee000004187c */
[----:B------:R-:W-:Y:S01]  /*58f0*/  FMUL R130, R24, 1.4426950216293334961 ;  /* 0x3fb8aa3b18827820 */ /* 0x000fe20000400000 */
[C---:B------:R-:W-:Y:S01]  /*5900*/  HMMA.16816.F32.BF16 R76, R84.reuse, R30, R76 ;  /* 0x0000001e544c723c */ /* 0x040fe2000004184c */
[----:B------:R-:W-:Y:S07]  /*5910*/  LDSM.16.M88.4 R28, [R213+0x4400] ;  /* 0x00440000d51c783b */ /* 0x000fee0000000200 */
[C---:B------:R-:W-:Y:S01]  /*5920*/  HMMA.16816.F32.BF16 R64, R84.reuse, R26, R64 ;  /* 0x0000001a5440723c */ /* 0x040fe20000041840 */
[----:B0-----:R-:W0:Y:S07]  /*5930*/  LDSM.16.M88.4 R24, [R213+0x4000] ;  /* 0x00400000d518783b */ /* 0x001e2e0000000200 */
[C---:B------:R-:W-:Y:S08]  /*5940*/  HMMA.16816.F32.BF16 R148, R84.reuse, R34, R148 ;  /* 0x000000225494723c */ /* 0x040ff00000041894 */
        /* <DEDUP_REMOVED lines=8> */
[----:B------:R-:W-:Y:S01]  /*59d0*/  HMMA.16816.F32.BF16 R84, R84, R62, R132 ;  /* 0x0000003e5454723c */ /* 0x000fe20000041884 */
[----:B------:R-:W5:Y:S01]  /*59e0*/  LDSM.16.M88.4 R132, [R213+0x5c00] ;  /* 0x005c0000d584783b */ /* 0x000f620000000200 */
[----:B------:R-:W-:-:S02]  /*59f0*/  FFMA R61, R180, c[0x0][0x188], -R11 ;  /* 0x00006200b43d7a23 */ /* 0x000fc4000000080b */
[--C-:B------:R-:W-:Y:S02]  /*5a00*/  FFMA R181, R181, c[0x0][0x188], -R11.reuse ;  /* 0x00006200b5b57a23 */ /* 0x100fe4000000080b */
[--C-:B------:R-:W-:Y:S02]  /*5a10*/  FFMA R53, R53, c[0x0][0x188], -R11.reuse ;  /* 0x0000620035357a23 */ /* 0x100fe4000000080b */
[--C-:B------:R-:W-:Y:S02]  /*5a20*/  FFMA R182, R182, c[0x0][0x188], -R12.reuse ;  /* 0x00006200b6b67a23 */ /* 0x100fe4000000080c */
[--C-:B------:R-:W-:Y:S02]  /*5a30*/  FFMA R183, R183, c[0x0][0x188], -R12.reuse ;  /* 0x00006200b7b77a23 */ /* 0x100fe4000000080c */
[----:B------:R-:W-:Y:S02]  /*5a40*/  FFMA R54, R54, c[0x0][0x188], -R12 ;  /* 0x0000620036367a23 */ /* 0x000fe4000000080c */
[----:B------:R-:W-:-:S02]  /*5a50*/  FFMA R52, R52, c[0x0][0x188], -R11 ;  /* 0x0000620034347a23 */ /* 0x000fc4000000080b */
[----:B------:R-:W-:Y:S02]  /*5a60*/  FFMA R55, R55, c[0x0][0x188], -R12 ;  /* 0x0000620037377a23 */ /* 0x000fe4000000080c */
[----:B------:R-:W-:Y:S02]  /*5a70*/  FFMA R95, R95, c[0x0][0x188], -R14 ;  /* 0x000062005f5f7a23 */ /* 0x000fe4000000080e */
[----:B------:R-:W-:Y:S02]  /*5a80*/  FMUL R61, R61, 1.4426950216293334961 ;  /* 0x3fb8aa3b3d3d7820 */ /* 0x000fe40000400000 */
[----:B------:R-:W-:Y:S02]  /*5a90*/  FMUL R128, R181, 1.4426950216293334961 ;  /* 0x3fb8aa3bb5807820 */ /* 0x000fe40000400000 */
[----:B------:R-:W-:Y:S02]  /*5aa0*/  FMUL R33, R53, 1.4426950216293334961 ;  /* 0x3fb8aa3b35217820 */ /* 0x000fe40000400000 */
[----:B------:R-:W-:-:S02]  /*5ab0*/  FMUL R129, R182, 1.4426950216293334961 ;  /* 0x3fb8aa3bb6817820 */ /* 0x000fc40000400000 */
[----:B------:R-:W-:Y:S02]  /*5ac0*/  FMUL R35, R183, 1.4426950216293334961 ;  /* 0x3fb8aa3bb7237820 */ /* 0x000fe40000400000 */
[----:B------:R-:W-:Y:S02]  /*5ad0*/  FMUL R34, R54, 1.4426950216293334961 ;  /* 0x3fb8aa3b36227820 */ /* 0x000fe40000400000 */
[----:B------:R-:W-:Y:S02]  /*5ae0*/  FMUL R52, R52, 1.4426950216293334961 ;  /* 0x3fb8aa3b34347820 */ /* 0x000fe40000400000 */
[----:B------:R-:W-:Y:S02]  /*5af0*/  FMUL R55, R55, 1.4426950216293334961 ;  /* 0x3fb8aa3b37377820 */ /* 0x000fe40000400000 */
[----:B------:R-:W-:Y:S02]  /*5b00*/  FFMA R153, R94, c[0x0][0x188], -R14 ;  /* 0x000062005e997a23 */ /* 0x000fe4000000080e */
[----:B------:R-:W-:-:S02]  /*5b10*/  FMUL R63, R95, 1.4426950216293334961 ;  /* 0x3fb8aa3b5f3f7820 */ /* 0x000fc40000400000 */
[--C-:B------:R-:W-:Y:S02]  /*5b20*/  FFMA R164, R164, c[0x0][0x188], -R13.reuse ;  /* 0x00006200a4a47a23 */ /* 0x100fe4000000080d */
[----:B------:R-:W-:Y:S02]  /*5b30*/  FFMA R165, R165, c[0x0][0x188], -R13 ;  /* 0x00006200a5a57a23 */ /* 0x000fe4000000080d */
[--C-:B------:R-:W-:Y:S02]  /*5b40*/  FFMA R94, R166, c[0x0][0x188], -R14.reuse ;  /* 0x00006200a65e7a23 */ /* 0x100fe4000000080e */
[----:B------:R-:W-:Y:S01]  /*5b50*/  FFMA R95, R167, c[0x0][0x188], -R14 ;  /* 0x00006200a75f7a23 */ /* 0x000fe2000000080e */
[----:B------:R-:W-:Y:S01]  /*5b60*/  MUFU.EX2 R61, R61 ;  /* 0x0000003d003d7308 */ /* 0x000fe20000000800 */
[----:B------:R-:W-:Y:S02]  /*5b70*/  FMUL R131, R164, 1.4426950216293334961 ;  /* 0x3fb8aa3ba4837820 */ /* 0x000fe40000400000 */
[----:B------:R-:W-:-:S02]  /*5b80*/  FMUL R62, R165, 1.4426950216293334961 ;  /* 0x3fb8aa3ba53e7820 */ /* 0x000fc40000400000 */
[----:B------:R-:W-:-:S03]  /*5b90*/  FMUL R153, R153, 1.4426950216293334961 ;  /* 0x3fb8aa3b99997820 */ /* 0x000fc60000400000 */
[----:B------:R-:W0:Y:S01]  /*5ba0*/  MUFU.EX2 R128, R128 ;  /* 0x0000008000807308 */ /* 0x000e220000000800 */
[----:B------:R-:W-:Y:S02]  /*5bb0*/  FMUL R94, R94, 1.4426950216293334961 ;  /* 0x3fb8aa3b5e5e7820 */ /* 0x000fe40000400000 */
[----:B------:R-:W-:-:S05]  /*5bc0*/  FMUL R95, R95, 1.4426950216293334961 ;  /* 0x3fb8aa3b5f5f7820 */ /* 0x000fca0000400000 */
[----:B------:R0:W-:Y:S08]  /*5bd0*/  MUFU.EX2 R60, R52 ;  /* 0x00000034003c7308 */ /* 0x0001f00000000800 */
[----:B------:R-:W-:Y:S08]  /*5be0*/  MUFU.EX2 R33, R33 ;  /* 0x0000002100217308 */ /* 0x000ff00000000800 */
[----:B------:R-:W-:Y:S08]  /*5bf0*/  MUFU.EX2 R129, R129 ;  /* 0x0000008100817308 */ /* 0x000ff00000000800 */
[----:B------:R-:W0:Y:S08]  /*5c00*/  MUFU.EX2 R35, R35 ;  /* 0x0000002300237308 */ /* 0x000e300000000800 */
[----:B------:R-:W-:Y:S08]  /*5c10*/  MUFU.EX2 R34, R34 ;  /* 0x0000002200227308 */ /* 0x000ff00000000800 */
[----:B------:R-:W0:Y:S08]  /*5c20*/  MUFU.EX2 R92, R55 ;  /* 0x00000037005c7308 */ /* 0x000e300000000800 */
[----:B------:R-:W0:Y:S08]  /*5c30*/  MUFU.EX2 R130, R130 ;  /* 0x0000008200827308 */ /* 0x000e300000000800 */
[----:B------:R-:W-:Y:S08]  /*5c40*/  MUFU.EX2 R131, R131 ;  /* 0x0000008300837308 */ /* 0x000ff00000000800 */
[----:B------:R-:W-:Y:S08]  /*5c50*/  MUFU.EX2 R62, R62 ;  /* 0x0000003e003e7308 */ /* 0x000ff00000000800 */
[----:B------:R-:W-:Y:S08]  /*5c60*/  MUFU.EX2 R153, R153 ;  /* 0x0000009900997308 */ /* 0x000ff00000000800 */
[----:B------:R-:W0:Y:S08]  /*5c70*/  MUFU.EX2 R63, R63 ;  /* 0x0000003f003f7308 */ /* 0x000e300000000800 */
[----:B------:R-:W-:Y:S08]  /*5c80*/  MUFU.EX2 R94, R94 ;  /* 0x0000005e005e7308 */ /* 0x000ff00000000800 */
[----:B------:R-:W1:Y:S01]  /*5c90*/  MUFU.EX2 R95, R95 ;  /* 0x0000005f005f7308 */ /* 0x000e620000000800 */
[----:B0-----:R-:W-:-:S02]  /*5ca0*/  F2FP.BF16.PACK_AB R52, R128, R61 ;  /* 0x0000003d8034723e */ /* 0x001fc400000010ff */
[----:B------:R-:W-:Y:S02]  /*5cb0*/  F2FP.BF16.PACK_AB R53, R35, R129 ;  /* 0x000000812335723e */ /* 0x000fe400000010ff */
[----:B------:R-:W-:Y:S02]  /*5cc0*/  F2FP.BF16.PACK_AB R54, R33, R60 ;  /* 0x0000003c2136723e */ /* 0x000fe400000010ff */
[----:B------:R-:W-:Y:S01]  /*5cd0*/  F2FP.BF16.PACK_AB R55, R92, R34 ;  /* 0x000000225c37723e */ /* 0x000fe200000010ff */
[----:B------:R-:W-:-:S06]  /*5ce0*/  FADD R211, R212, R211 ;  /* 0x000000d3d4d37221 */ /* 0x000fcc0000000000 */
[----:B------:R-:W-:Y:S01]  /*5cf0*/  HMMA.16816.F32.BF16 R40, R52, R24, R40 ;  /* 0x000000183428723c */ /* 0x000fe20000041828 */
[----:B------:R-:W-:Y:S02]  /*5d00*/  FADD R207, R208, R207 ;  /* 0x000000cfd0cf7221 */ /* 0x000fe40000000000 */
[----:B------:R-:W-:-:S05]  /*5d10*/  FADD R211, R210, R211 ;  /* 0x000000d3d2d37221 */ /* 0x000fca0000000000 */
[C---:B------:R-:W-:Y:S08]  /*5d20*/  HMMA.16816.F32.BF16 R36, R52.reuse, R28, R36 ;  /* 0x0000001c3424723c */ /* 0x040ff00000041824 */
[C---:B------:R-:W-:Y:S08]  /*5d30*/  HMMA.16816.F32.BF16 R48, R52.reuse, R160, R48 ;  /* 0x000000a03430723c */ /* 0x040ff00000041830 */
[C---:B-1----:R-:W-:Y:S08]  /*5d40*/  HMMA.16816.F32.BF16 R44, R52.reuse, R136, R44 ;  /* 0x00000088342c723c */ /* 0x042ff0000004182c */
[C---:B--2---:R-:W-:Y:S08]  /*5d50*/  HMMA.16816.F32.BF16 R168, R52.reuse, R116, R144 ;  /* 0x0000007434a8723c */ /* 0x044ff00000041890 */
[C---:B---3--:R-:W-:Y:S08]  /*5d60*/  HMMA.16816.F32.BF16 R56, R52.reuse, R80, R56 ;  /* 0x000000503438723c */ /* 0x048ff00000041838 */
[C---:B----4-:R-:W-:Y:S08]  /*5d70*/  HMMA.16816.F32.BF16 R108, R52.reuse, R68, R108 ;  /* 0x00000044346c723c */ /* 0x050ff0000004186c */
[----:B-----5:R-:W-:Y:S07]  /*5d80*/  HMMA.16816.F32.BF16 R124, R52, R132, R124 ;  /* 0x00000084347c723c */ /* 0x020fee000004187c */
[----:B------:R-:W-:-:S02]  /*5d90*/  F2FP.BF16.PACK_AB R52, R130, R93 ;  /* 0x0000005d8234723e */ /* 0x000fc400000010ff */
[----:B------:R-:W-:Y:S02]  /*5da0*/  F2FP.BF16.PACK_AB R53, R63, R153 ;  /* 0x000000993f35723e */ /* 0x000fe400000010ff */
[----:B------:R-:W-:Y:S02]  /*5db0*/  F2FP.BF16.PACK_AB R54, R62, R131 ;  /* 0x000000833e36723e */ /* 0x000fe400000010ff */
[----:B------:R-:W-:Y:S01]  /*5dc0*/  F2FP.BF16.PACK_AB R55, R95, R94 ;  /* 0x0000005e5f37723e */ /* 0x000fe200000010ff */
[----:B------:R-:W-:Y:S02]  /*5dd0*/  FADD R207, R206, R207 ;  /* 0x000000cfcecf7221 */ /* 0x000fe40000000000 */
[----:B------:R-:W-:-:S04]  /*5de0*/  FADD R179, R204, R179 ;  /* 0x000000b3ccb37221 */ /* 0x000fc80000000000 */
[----:B------:R-:W-:Y:S01]  /*5df0*/  HMMA.16816.F32.BF16 R140, R52, R136, R140 ;  /* 0x00000088348c723c */ /* 0x000fe2000004188c */
[----:B------:R-:W-:Y:S02]  /*5e00*/  FADD R175, R176, R175 ;  /* 0x000000afb0af7221 */ /* 0x000fe40000000000 */
[----:B------:R-:W-:-:S04]  /*5e10*/  FADD R207, R205, R207 ;  /* 0x000000cfcdcf7221 */ /* 0x000fc80000000000 */
[----:B------:R-:W-:-:S04]  /*5e20*/  FADD R136, R209, R211 ;  /* 0x000000d3d1887221 */ /* 0x000fc80000000000 */
[----:B------:R-:W-:Y:S02]  /*5e30*/  FADD R136, R32, R136 ;  /* 0x0000008820887221 */ /* 0x000fe40000000000 */
[----:B------:R-:W-:Y:S02]  /*5e40*/  FADD R179, R178, R179 ;  /* 0x000000b3b2b37221 */ /* 0x000fe40000000000 */
[----:B------:R-:W-:Y:S02]  /*5e50*/  FADD R175, R174, R175 ;  /* 0x000000afaeaf7221 */ /* 0x000fe40000000000 */
[----:B------:R-:W-:Y:S02]  /*5e60*/  FADD R207, R15, R207 ;  /* 0x000000cf0fcf7221 */ /* 0x000fe40000000000 */
[----:B------:R-:W-:Y:S02]  /*5e70*/  FADD R136, R157, R136 ;  /* 0x000000889d887221 */ /* 0x000fe40000000000 */
[----:B------:R-:W-:-:S02]  /*5e80*/  FFMA R104, R104, c[0x0][0x188], -R11 ;  /* 0x0000620068687a23 */ /* 0x000fc4000000080b */
[----:B------:R-:W-:Y:S02]  /*5e90*/  FFMA R105, R105, c[0x0][0x188], -R11 ;  /* 0x0000620069697a23 */ /* 0x000fe4000000080b */
[----:B------:R-:W-:Y:S02]  /*5ea0*/  FADD R179, R177, R179 ;  /* 0x000000b3b1b37221 */ /* 0x000fe40000000000 */
[----:B------:R-:W-:Y:S01]  /*5eb0*/  FADD R173, R173, R175 ;  /* 0x000000afadad7221 */ /* 0x000fe20000000000 */
[----:B------:R-:W-:Y:S01]  /*5ec0*/  HMMA.16816.F32.BF16 R76, R52, R24, R76 ;  /* 0x00000018344c723c */ /* 0x000fe2000004184c */
[----:B------:R-:W-:Y:S02]  /*5ed0*/  FADD R207, R16, R207 ;  /* 0x000000cf10cf7221 */ /* 0x000fe40000000000 */
[----:B------:R-:W-:Y:S02]  /*5ee0*/  FADD R136, R172, R136 ;  /* 0x00000088ac887221 */ /* 0x000fe40000000000 */
[----:B------:R-:W-:-:S02]  /*5ef0*/  FADD R179, R17, R179 ;  /* 0x000000b311b37221 */ /* 0x000fc40000000000 */
[----:B------:R-:W-:Y:S01]  /*5f00*/  FMUL R25, R105, 1.4426950216293334961 ;  /* 0x3fb8aa3b69197820 */ /* 0x000fe20000400000 */
[----:B------:R-:W-:Y:S01]  /*5f10*/  HMMA.16816.F32.BF16 R64, R52, R28, R64 ;  /* 0x0000001c3440723c */ /* 0x000fe20000041840 */
[----:B------:R-:W-:Y:S02]  /*5f20*/  FADD R173, R20, R173 ;  /* 0x000000ad14ad7221 */ /* 0x000fe40000000000 */
[----:B------:R-:W-:Y:S02]  /*5f30*/  FADD R207, R156, R207 ;  /* 0x000000cf9ccf7221 */ /* 0x000fe40000000000 */
[----:B------:R-:W-:Y:S02]  /*5f40*/  FADD R136, R159, R136 ;  /* 0x000000889f887221 */ /* 0x000fe40000000000 */
[----:B------:R-:W-:Y:S01]  /*5f50*/  FMUL R29, R104, 1.4426950216293334961 ;  /* 0x3fb8aa3b681d7820 */ /* 0x000fe20000400000 */
[----:B------:R-:W-:Y:S01]  /*5f60*/  MUFU.EX2 R25, R25 ;  /* 0x0000001900197308 */ /* 0x000fe20000000800 */
[----:B------:R-:W-:-:S02]  /*5f70*/  FADD R179, R18, R179 ;  /* 0x000000b312b37221 */ /* 0x000fc40000000000 */
[----:B------:R-:W-:Y:S02]  /*5f80*/  FADD R173, R21, R173 ;  /* 0x000000ad15ad7221 */ /* 0x000fe40000000000 */
[----:B------:R-:W-:Y:S02]  /*5f90*/  FADD R207, R158, R207 ;  /* 0x000000cf9ecf7221 */ /* 0x000fe40000000000 */
[----:B------:R-:W-:Y:S01]  /*5fa0*/  FADD R136, R61, R136 ;  /* 0x000000883d887221 */ /* 0x000fe20000000000 */
[----:B------:R-:W0:Y:S01]  /*5fb0*/  MUFU.EX2 R29, R29 ;  /* 0x0000001d001d7308 */ /* 0x000e220000000800 */
[----:B------:R-:W-:Y:S02]  /*5fc0*/  FFMA R106, R106, c[0x0][0x188], -R12 ;  /* 0x000062006a6a7a23 */ /* 0x000fe4000000080c */
[----:B------:R-:W-:Y:S02]  /*5fd0*/  FFMA R98, R98, c[0x0][0x188], -R14 ;  /* 0x0000620062627a23 */ /* 0x000fe4000000080e */
[----:B------:R-:W-:-:S02]  /*5fe0*/  FFMA R72, R72, c[0x0][0x188], -R11 ;  /* 0x0000620048487a23 */ /* 0x000fc4000000080b */
[----:B------:R-:W-:Y:S02]  /*5ff0*/  FFMA R96, R96, c[0x0][0x188], -R13 ;  /* 0x0000620060607a23 */ /* 0x000fe4000000080d */
[----:B------:R-:W-:Y:S02]  /*6000*/  FADD R179, R19, R179 ;  /* 0x000000b313b37221 */ /* 0x000fe40000000000 */
[----:B------:R-:W-:Y:S02]  /*6010*/  FADD R173, R22, R173 ;  /* 0x000000ad16ad7221 */ /* 0x000fe40000000000 */
[----:B------:R-:W-:Y:S02]  /*6020*/  FFMA R73, R73, c[0x0][0x188], -R11 ;  /* 0x0000620049497a23 */ /* 0x000fe4000000080b */
[----:B------:R-:W-:Y:S02]  /*6030*/  FADD R129, R129, R207 ;  /* 0x000000cf81817221 */ /* 0x000fe40000000000 */
[----:B------:R-:W-:-:S02]  /*6040*/  FADD R136, R128, R136 ;  /* 0x0000008880887221 */ /* 0x000fc40000000000 */
[----:B------:R-:W-:Y:S02]  /*6050*/  FMUL R104, R106, 1.4426950216293334961 ;  /* 0x3fb8aa3b6a687820 */ /* 0x000fe40000400000 */
[----:B------:R-:W-:Y:S02]  /*6060*/  FFMA R107, R107, c[0x0][0x188], -R12 ;  /* 0x000062006b6b7a23 */ /* 0x000fe4000000080c */
[----:B------:R-:W-:Y:S02]  /*6070*/  FFMA R144, R97, c[0x0][0x188], -R13 ;  /* 0x0000620061907a23 */ /* 0x000fe4000000080d */
[----:B------:R-:W-:Y:S02]  /*6080*/  FFMA R99, R99, c[0x0][0x188], -R14 ;  /* 0x0000620063637a23 */ /* 0x000fe4000000080e */
[----:B------:R-:W-:Y:S02]  /*6090*/  FMUL R21, R98, 1.4426950216293334961 ;  /* 0x3fb8aa3b62157820 */ /* 0x000fe40000400000 */
[----:B------:R-:W-:-:S02]  /*60a0*/  FMUL R24, R72, 1.4426950216293334961 ;  /* 0x3fb8aa3b48187820 */ /* 0x000fc40000400000 */
[----:B------:R-:W-:Y:S02]  /*60b0*/  FMUL R72, R96, 1.4426950216293334961 ;  /* 0x3fb8aa3b60487820 */ /* 0x000fe40000400000 */
[----:B------:R-:W-:Y:S02]  /*60c0*/  FADD R179, R152, R179 ;  /* 0x000000b398b37221 */ /* 0x000fe40000000000 */
[----:B------:R-:W-:Y:S02]  /*60d0*/  FADD R173, R23, R173 ;  /* 0x000000ad17ad7221 */ /* 0x000fe40000000000 */
[----:B------:R-:W-:Y:S02]  /*60e0*/  FMUL R28, R73, 1.4426950216293334961 ;  /* 0x3fb8aa3b491c7820 */ /* 0x000fe40000400000 */
[----:B------:R-:W-:Y:S02]  /*60f0*/  FADD R129, R35, R129 ;  /* 0x0000008123817221 */ /* 0x000fe40000000000 */
[----:B------:R-:W-:-:S02]  /*6100*/  FADD R136, R60, R136 ;  /* 0x000000883c887221 */ /* 0x000fc40000000000 */
[----:B------:R-:W-:Y:S02]  /*6110*/  FMUL R106, R107, 1.4426950216293334961 ;  /* 0x3fb8aa3b6b6a7820 */ /* 0x000fe40000400000 */
[----:B------:R-:W-:Y:S02]  /*6120*/  FMUL R20, R144, 1.4426950216293334961 ;  /* 0x3fb8aa3b90147820 */ /* 0x000fe40000400000 */
[----:B------:R-:W-:Y:S01]  /*6130*/  FMUL R35, R99, 1.4426950216293334961 ;  /* 0x3fb8aa3b63237820 */ /* 0x000fe20000400000 */
[----:B------:R-:W1:Y:S01]  /*6140*/  MUFU.EX2 R104, R104 ;  /* 0x0000006800687308 */ /* 0x000e620000000800 */
[--C-:B------:R-:W-:Y:S02]  /*6150*/  FFMA R75, R75, c[0x0][0x188], -R12.reuse ;  /* 0x000062004b4b7a23 */ /* 0x100fe4000000080c */
[----:B------:R-:W-:Y:S02]  /*6160*/  FFMA R74, R74, c[0x0][0x188], -R12 ;  /* 0x000062004a4a7a23 */ /* 0x000fe4000000080c */
[----:B------:R-:W-:-:S02]  /*6170*/  FFMA R137, R88, c[0x0][0x188], -R13 ;  /* 0x0000620058897a23 */ /* 0x000fc4000000080d */
[----:B------:R-:W-:Y:S01]  /*6180*/  FFMA R97, R90, c[0x0][0x188], -R14 ;  /* 0x000062005a617a23 */ /* 0x000fe2000000080e */
[----:B------:R-:W2:Y:S01]  /*6190*/  MUFU.EX2 R15, R72 ;  /* 0x00000048000f7308 */ /* 0x000ea20000000800 */
[----:B------:R-:W-:Y:S02]  /*61a0*/  FADD R179, R93, R179 ;  /* 0x000000b35db37221 */ /* 0x000fe40000000000 */
[----:B------:R-:W-:Y:S02]  /*61b0*/  FADD R173, R153, R173 ;  /* 0x000000ad99ad7221 */ /* 0x000fe40000000000 */
[----:B------:R-:W-:-:S03]  /*61c0*/  FADD R136, R33, R136 ;  /* 0x0000008821887221 */ /* 0x000fc60000000000 */
[----:B------:R-:W3:Y:S01]  /*61d0*/  MUFU.EX2 R21, R21 ;  /* 0x0000001500157308 */ /* 0x000ee20000000800 */
[----:B------:R-:W-:Y:S02]  /*61e0*/  FFMA R96, R91, c[0x0][0x188], -R14 ;  /* 0x000062005b607a23 */ /* 0x000fe4000000080e */
[----:B------:R-:W-:Y:S01]  /*61f0*/  FMUL R32, R75, 1.4426950216293334961 ;  /* 0x3fb8aa3b4b207820 */ /* 0x000fe20000400000 */
[----:B0-----:R-:W-:Y:S01]  /*6200*/  F2FP.BF16.PACK_AB R16, R25, R29 ;  /* 0x0000001d1910723e */ /* 0x001fe200000010ff */
[----:B------:R-:W-:Y:S02]  /*6210*/  FMUL R74, R74, 1.4426950216293334961 ;  /* 0x3fb8aa3b4a4a7820 */ /* 0x000fe40000400000 */
[----:B------:R-:W-:Y:S01]  /*6220*/  FFMA R107, R89, c[0x0][0x188], -R13 ;  /* 0x00006200596b7a23 */ /* 0x000fe2000000080d */
[----:B------:R-:W-:Y:S01]  /*6230*/  MUFU.EX2 R24, R24 ;  /* 0x0000001800187308 */ /* 0x000fe20000000800 */
[----:B------:R-:W-:Y:S02]  /*6240*/  FMUL R137, R137, 1.4426950216293334961 ;  /* 0x3fb8aa3b89897820 */ /* 0x000fe40000400000 */
[----:B------:R-:W-:-:S02]  /*6250*/  FADD R179, R130, R179 ;  /* 0x000000b382b37221 */ /* 0x000fc40000000000 */
[----:B------:R-:W-:Y:S02]  /*6260*/  FADD R173, R63, R173 ;  /* 0x000000ad3fad7221 */ /* 0x000fe40000000000 */
[----:B------:R-:W-:Y:S01]  /*6270*/  FMUL R97, R97, 1.4426950216293334961 ;  /* 0x3fb8aa3b61617820 */ /* 0x000fe20000400000 */
[----:B------:R-:W0:Y:S01]  /*6280*/  MUFU.EX2 R28, R28 ;  /* 0x0000001c001c7308 */ /* 0x000e220000000800 */
[----:B------:R-:W-:Y:S02]  /*6290*/  FADD R136, R29, R136 ;  /* 0x000000881d887221 */ /* 0x000fe40000000000 */
[----:B------:R-:W-:-:S05]  /*62a0*/  FMUL R29, R96, 1.4426950216293334961 ;  /* 0x3fb8aa3b601d7820 */ /* 0x000fca0000400000 */
[----:B------:R-:W4:Y:S01]  /*62b0*/  MUFU.EX2 R106, R106 ;  /* 0x0000006a006a7308 */ /* 0x000f220000000800 */
[----:B------:R-:W-:Y:S02]  /*62c0*/  FMUL R107, R107, 1.4426950216293334961 ;  /* 0x3fb8aa3b6b6b7820 */ /* 0x000fe40000400000 */
[----:B------:R-:W-:-:S05]  /*62d0*/  FADD R129, R34, R129 ;  /* 0x0000008122817221 */ /* 0x000fca0000000000 */
[----:B------:R-:W5:Y:S01]  /*62e0*/  MUFU.EX2 R20, R20 ;  /* 0x0000001400147308 */ /* 0x000f620000000800 */
[----:B------:R-:W-:Y:S02]  /*62f0*/  FADD R179, R131, R179 ;  /* 0x000000b383b37221 */ /* 0x000fe40000000000 */
[----:B------:R-:W-:-:S05]  /*6300*/  FADD R173, R94, R173 ;  /* 0x000000ad5ead7221 */ /* 0x000fca0000000000 */
[----:B------:R-:W0:Y:S01]  /*6310*/  MUFU.EX2 R35, R35 ;  /* 0x0000002300237308 */ /* 0x000e220000000800 */
[----:B------:R-:W-:Y:S02]  /*6320*/  FADD R129, R92, R129 ;  /* 0x000000815c817221 */ /* 0x000fe40000000000 */
[----:B------:R-:W-:-:S05]  /*6330*/  FADD R179, R62, R179 ;  /* 0x000000b33eb37221 */ /* 0x000fca0000000000 */
[----:B------:R-:W0:Y:S01]  /*6340*/  MUFU.EX2 R105, R74 ;  /* 0x0000004a00697308 */ /* 0x000e220000000800 */
[----:B------:R-:W-:-:S07]  /*6350*/  FADD R173, R95, R173 ;  /* 0x000000ad5fad7221 */ /* 0x000fce0000000000 */
[----:B------:R-:W-:Y:S01]  /*6360*/  MUFU.EX2 R22, R137 ;  /* 0x0000008900167308 */ /* 0x000fe20000000800 */
[----:B------:R-:W-:-:S07]  /*6370*/  FADD R136, R25, R136 ;  /* 0x0000008819887221 */ /* 0x000fce0000000000 */
[----:B------:R-:W-:Y:S01]  /*6380*/  MUFU.EX2 R33, R97 ;  /* 0x0000006100217308 */ /* 0x000fe20000000800 */
[----:B-1----:R-:W-:-:S07]  /*6390*/  FADD R129, R104, R129 ;  /* 0x0000008168817221 */ /* 0x002fce0000000000 */
[----:B------:R-:W1:Y:S01]  /*63a0*/  MUFU.EX2 R32, R32 ;  /* 0x0000002000207308 */ /* 0x000e620000000800 */
[----:B--2---:R-:W-:Y:S02]  /*63b0*/  FADD R179, R15, R179 ;  /* 0x000000b30fb37221 */ /* 0x004fe40000000000 */
[----:B---3--:R-:W-:-:S05]  /*63c0*/  FADD R173, R21, R173 ;  /* 0x000000ad15ad7221 */ /* 0x008fca0000000000 */
[----:B------:R-:W2:Y:S01]  /*63d0*/  MUFU.EX2 R23, R107 ;  /* 0x0000006b00177308 */ /* 0x000ea20000000800 */
[----:B0-----:R-:W-:-:S07]  /*63e0*/  F2FP.BF16.PACK_AB R18, R28, R24 ;  /* 0x000000181c12723e */ /* 0x001fce00000010ff */
[----:B------:R-:W0:Y:S01]  /*63f0*/  MUFU.EX2 R29, R29 ;  /* 0x0000001d001d7308 */ /* 0x000e220000000800 */
[----:B------:R-:W-:Y:S02]  /*6400*/  FADD R136, R24, R136 ;  /* 0x0000008818887221 */ /* 0x000fe40000000000 */
[----:B----4-:R-:W-:Y:S02]  /*6410*/  FADD R129, R106, R129 ;  /* 0x000000816a817221 */ /* 0x010fe40000000000 */
[----:B-----5:R-:W-:Y:S02]  /*6420*/  FADD R24, R20, R179 ;  /* 0x000000b314187221 */ /* 0x020fe40000000000 */
[----:B------:R-:W-:Y:S01]  /*6430*/  FADD R25, R35, R173 ;  /* 0x000000ad23197221 */ /* 0x000fe20000000000 */
[----:B------:R-:W-:Y:S01]  /*6440*/  F2FP.BF16.PACK_AB R17, R106, R104 ;  /* 0x000000686a11723e */ /* 0x000fe200000010ff */
[----:B------:R-:W-:Y:S01]  /*6450*/  FADD R129, R105, R129 ;  /* 0x0000008169817221 */ /* 0x000fe20000000000 */
[----:B-1----:R-:W-:Y:S01]  /*6460*/  F2FP.BF16.PACK_AB R19, R32, R105 ;  /* 0x000000692013723e */ /* 0x002fe200000010ff */
[----:B------:R-:W-:-:S02]  /*6470*/  FADD R24, R22, R24 ;  /* 0x0000001816187221 */ /* 0x000fc40000000000 */
[----:B------:R-:W-:Y:S02]  /*6480*/  FADD R25, R33, R25 ;  /* 0x0000001921197221 */ /* 0x000fe40000000000 */
[----:B------:R-:W-:Y:S02]  /*6490*/  FADD R28, R28, R136 ;  /* 0x000000881c1c7221 */ /* 0x000fe40000000000 */
[----:B------:R-:W-:Y:S02]  /*64a0*/  FADD R32, R32, R129 ;  /* 0x0000008120207221 */ /* 0x000fe40000000000 */
[----:B--2---:R-:W-:Y:S02]  /*64b0*/  FADD R24, R23, R24 ;  /* 0x0000001817187221 */ /* 0x004fe40000000000 */
[----:B0-----:R-:W-:Y:S01]  /*64c0*/  FADD R25, R29, R25 ;  /* 0x000000191d197221 */ /* 0x001fe20000000000 */
[----:B------:R-:W-:Y:S01]  /*64d0*/  HMMA.16816.F32.BF16 R144, R16, R30, R36 ;  /* 0x0000001e1090723c */ /* 0x000fe20000041824 */
[----:B------:R-:W0:Y:S04]  /*64e0*/  SHFL.BFLY PT, R38, R28, 0x2, 0x1f ;  /* 0x0c401f001c267f89 */ /* 0x000e2800000e0000 */
[----:B------:R-:W1:Y:S04]  /*64f0*/  SHFL.BFLY PT, R34, R32, 0x2, 0x1f ;  /* 0x0c401f0020227f89 */ /* 0x000e6800000e0000 */
[----:B------:R-:W2:Y:S04]  /*6500*/  SHFL.BFLY PT, R36, R24, 0x2, 0x1f ;  /* 0x0c401f0018247f89 */ /* 0x000ea800000e0000 */
[----:B------:R-:W3:Y:S01]  /*6510*/  SHFL.BFLY PT, R37, R25, 0x2, 0x1f ;  /* 0x0c401f0019257f89 */ /* 0x000ee200000e0000 */
[----:B------:R-:W-:Y:S01]  /*6520*/  F2FP.BF16.PACK_AB R20, R20, R15 ;  /* 0x0000000f1414723e */ /* 0x000fe200000010ff */
[----:B------:R-:W-:Y:S01]  /*6530*/  HMMA.16816.F32.BF16 R72, R52, R116, R120 ;  /* 0x000000743448723c */ /* 0x000fe20000041878 */
[----:B0-----:R-:W-:-:S07]  /*6540*/  FADD R15, R28, R38 ;  /* 0x000000261c0f7221 */ /* 0x001fce0000000000 */
[----:B------:R-:W-:Y:S01]  /*6550*/  HMMA.16816.F32.BF16 R88, R52, R80, R112 ;  /* 0x000000503458723c */ /* 0x000fe20000041870 */
[----:B-1----:R-:W-:Y:S02]  /*6560*/  FADD R34, R32, R34 ;  /* 0x0000002220227221 */ /* 0x002fe40000000000 */
[----:B--2---:R-:W-:Y:S02]  /*6570*/  FADD R36, R24, R36 ;  /* 0x0000002418247221 */ /* 0x004fe40000000000 */
[----:B---3--:R-:W-:-:S03]  /*6580*/  FADD R37, R25, R37 ;  /* 0x0000002519257221 */ /* 0x008fc60000000000 */
[C---:B------:R-:W-:Y:S08]  /*6590*/  HMMA.16816.F32.BF16 R112, R16.reuse, R26, R40 ;  /* 0x0000001a1070723c */ /* 0x040ff00000041828 */
[C---:B------:R-:W-:Y:S08]  /*65a0*/  HMMA.16816.F32.BF16 R156, R16.reuse, R162, R48 ;  /* 0x000000a2109c723c */ /* 0x040ff00000041830 */
[C---:B------:R-:W-:Y:S08]  /*65b0*/  HMMA.16816.F32.BF16 R120, R16.reuse, R138, R44 ;  /* 0x0000008a1078723c */ /* 0x040ff0000004182c */
[C---:B------:R-:W-:Y:S08]  /*65c0*/  HMMA.16816.F32.BF16 R168, R16.reuse, R118, R168 ;  /* 0x0000007610a8723c */ /* 0x040ff000000418a8 */
[C---:B------:R-:W-:Y:S08]  /*65d0*/  HMMA.16816.F32.BF16 R56, R16.reuse, R82, R56 ;  /* 0x000000521038723c */ /* 0x040ff00000041838 */
[C---:B------:R-:W-:Y:S08]  /*65e0*/  HMMA.16816.F32.BF16 R108, R16.reuse, R70, R108 ;  /* 0x00000046106c723c */ /* 0x040ff0000004186c */
[----:B------:R-:W-:Y:S01]  /*65f0*/  HMMA.16816.F32.BF16 R124, R16, R134, R124 ;  /* 0x00000086107c723c */ /* 0x000fe2000004187c */
[----:B------:R-:W0:Y:S04]  /*6600*/  SHFL.BFLY PT, R16, R15, 0x1, 0x1f ;  /* 0x0c201f000f107f89 */ /* 0x000e2800000e0000 */
[----:B------:R-:W1:Y:S04]  /*6610*/  SHFL.BFLY PT, R17, R34, 0x1, 0x1f ;  /* 0x0c201f0022117f89 */ /* 0x000e6800000e0000 */
[----:B------:R-:W2:Y:S01]  /*6620*/  SHFL.BFLY PT, R18, R36, 0x1, 0x1f ;  /* 0x0c201f0024127f89 */ /* 0x000ea200000e0000 */
[C---:B------:R-:W-:Y:S03]  /*6630*/  HMMA.16816.F32.BF16 R148, R52.reuse, R160, R148 ;  /* 0x000000a03494723c */ /* 0x040fe60000041894 */
[----:B------:R-:W3:Y:S05]  /*6640*/  SHFL.BFLY PT, R19, R37, 0x1, 0x1f ;  /* 0x0c201f0025137f89 */ /* 0x000eea00000e0000 */
[C---:B------:R-:W-:Y:S08]  /*6650*/  HMMA.16816.F32.BF16 R100, R52.reuse, R68, R100 ;  /* 0x000000443464723c */ /* 0x040ff00000041864 */
[----:B------:R-:W-:Y:S01]  /*6660*/  HMMA.16816.F32.BF16 R84, R52, R132, R84 ;  /* 0x000000843454723c */ /* 0x000fe20000041854 */
[----:B------:R-:W-:-:S04]  /*6670*/  IADD3 R0, R0, 0x40, RZ ;  /* 0x0000004000007810 */ /* 0x000fc80007ffe0ff */
[----:B------:R-:W-:Y:S02]  /*6680*/  ISETP.GE.AND P0, PT, R0, c[0x0][0x1d0], PT ;  /* 0x0000740000007a0c */ /* 0x000fe40003f06270 */
[----:B------:R-:W-:Y:S02]  /*6690*/  F2FP.BF16.PACK_AB R22, R23, R22 ;  /* 0x000000161716723e */ /* 0x000fe400000010ff */
[----:B------:R-:W-:Y:S02]  /*66a0*/  F2FP.BF16.PACK_AB R21, R35, R21 ;  /* 0x000000152315723e */ /* 0x000fe400000010ff */
[----:B------:R-:W-:Y:S01]  /*66b0*/  F2FP.BF16.PACK_AB R23, R29, R33 ;  /* 0x000000211d17723e */ /* 0x000fe200000010ff */
[----:B0-----:R-:W-:Y:S01]  /*66c0*/  FADD R16, R15, R16 ;  /* 0x000000100f107221 */ /* 0x001fe20000000000 */
[----:B------:R-:W-:Y:S01]  /*66d0*/  MOV R24, 0x40 ;  /* 0x0000004000187802 */ /* 0x000fe20000000f00 */
[----:B-1----:R-:W-:Y:S02]  /*66e0*/  FADD R17, R34, R17 ;  /* 0x0000001122117221 */ /* 0x002fe40000000000 */
[----:B--2---:R-:W-:-:S02]  /*66f0*/  FADD R18, R36, R18 ;  /* 0x0000001224127221 */ /* 0x004fc40000000000 */
[----:B---3--:R-:W-:Y:S01]  /*6700*/  FADD R19, R37, R19 ;  /* 0x0000001325137221 */ /* 0x008fe20000000000 */
[----:B------:R-:W-:Y:S01]  /*6710*/  HMMA.16816.F32.BF16 R76, R20, R26, R76 ;  /* 0x0000001a144c723c */ /* 0x000fe2000004184c */
[----:B------:R-:W-:Y:S01]  /*6720*/  FFMA R191, R2, R191, R16 ;  /* 0x000000bf02bf7223 */ /* 0x000fe20000000010 */
[----:B------:R-:W-:Y:S01]  /*6730*/  MOV R2, R11 ;  /* 0x0000000b00027202 */ /* 0x000fe20000000f00 */
[----:B------:R-:W-:Y:S01]  /*6740*/  FFMA R190, R10, R190, R17 ;  /* 0x000000be0abe7223 */ /* 0x000fe20000000011 */
[----:B------:R-:W-:Y:S01]  /*6750*/  MOV R10, R12 ;  /* 0x0000000c000a7202 */ /* 0x000fe20000000f00 */
[----:B------:R-:W-:-:S03]  /*6760*/  FFMA R189, R4, R189, R18 ;  /* 0x000000bd04bd7223 */ /* 0x000fc60000000012 */
[----:B------:R-:W-:Y:S01]  /*6770*/  HMMA.16816.F32.BF16 R64, R20, R30, R64 ;  /* 0x0000001e1440723c */ /* 0x000fe20000041840 */
[----:B------:R-:W-:Y:S01]  /*6780*/  FFMA R188, R3, R188, R19 ;  /* 0x000000bc03bc7223 */ /* 0x000fe20000000013 */
[----:B------:R-:W-:Y:S01]  /*6790*/  MOV R4, R13 ;  /* 0x0000000d00047202 */ /* 0x000fe20000000f00 */
[C---:B------:R-:W-:Y:S01]  /*67a0*/  IMAD R5, R24.reuse, c[0x0][0x1b4], R5 ;  /* 0x00006d0018057a24 */ /* 0x040fe200078e0205 */
[----:B------:R-:W-:Y:S01]  /*67b0*/  MOV R3, R14 ;  /* 0x0000000e00037202 */ /* 0x000fe20000000f00 */
[----:B------:R-:W-:-:S03]  /*67c0*/  IMAD R8, R24, c[0x0][0x1a4], R8 ;  /* 0x0000690018087a24 */ /* 0x000fc600078e0208 */
[C---:B------:R-:W-:Y:S08]  /*67d0*/  HMMA.16816.F32.BF16 R160, R20.reuse, R162, R148 ;  /* 0x000000a214a0723c */ /* 0x040ff00000041894 */
[C---:B------:R-:W-:Y:S08]  /*67e0*/  HMMA.16816.F32.BF16 R136, R20.reuse, R138, R140 ;  /* 0x0000008a1488723c */ /* 0x040ff0000004188c */
[C---:B------:R-:W-:Y:S08]  /*67f0*/  HMMA.16816.F32.BF16 R116, R20.reuse, R118, R72 ;  /* 0x000000761474723c */ /* 0x040ff00000041848 */
[C---:B------:R-:W-:Y:S08]  /*6800*/  HMMA.16816.F32.BF16 R80, R20.reuse, R82, R88 ;  /* 0x000000521450723c */ /* 0x040ff00000041858 */
[C---:B------:R-:W-:Y:S08]  /*6810*/  HMMA.16816.F32.BF16 R68, R20.reuse, R70, R100 ;  /* 0x000000461444723c */ /* 0x040ff00000041864 */
[----:B------:R-:W-:Y:S01]  /*6820*/  HMMA.16816.F32.BF16 R132, R20, R134, R84 ;  /* 0x000000861484723c */ /* 0x000fe20000041854 */
[----:B------:R-:W-:Y:S01]  /*6830*/  @P0 CALL.REL.NOINC `(.L_x_1) ;  /* 0x0000001000000944 */ /* 0x000fe20003c00000 */
[----:B------:R-:W-:Y:S06]  /*6840*/  BRA `(.L_x_2) ;  /* 0xffffc54000007947 */ /* 0x000fec000383ffff */
.L_x_1:
[----:B------:R-:W-:-:S03]  /*6850*/  NOP ;  /* 0x0000000000007918 */ /* 0x000fc60000000000 */
[----:B------:R-:W-:Y:S02]  /*6860*/  MOV R0, R14 ;  /* 0x0000000e00007202 */ /* 0x000fe40000000f00 */
[----:B------:R-:W-:-:S02]  /*6870*/  MOV R2, R13 ;  /* 0x0000000d00027202 */ /* 0x000fc40000000f00 */
[----:B------:R-:W-:Y:S02]  /*6880*/  MOV R3, R12 ;  /* 0x0000000c00037202 */ /* 0x000fe40000000f00 */
[----:B------:R-:W-:-:S07]  /*6890*/  MOV R24, R11 ;  /* 0x0000000b00187202 */ /* 0x000fce0000000f00 */
.L_x_0:
[----:B------:R-:W0:Y:S01]  /*68a0*/  S2R R174, SR_TID.X ;  /* 0x0000000000ae7919 */ /* 0x000e220000002100 */
[C---:B------:R-:W-:Y:S01]  /*68b0*/  FMUL R20, R191.reuse, 8388608 ;  /* 0x4b000000bf147820 */ /* 0x040fe20000400000 */
[----:B------:R-:W-:Y:S01]  /*68c0*/  FSETP.GEU.AND P1, PT, R191, 1.175494350822287508e-38, PT ;  /* 0x00800000bf00780b */ /* 0x000fe20003f2e000 */
[C---:B------:R-:W-:Y:S01]  /*68d0*/  FMUL R21, R190.reuse, 8388608 ;  /* 0x4b000000be157820 */ /* 0x040fe20000400000 */
[----:B------:R-:W1:Y:S01]  /*68e0*/  S2R R6, SR_TID.X ;  /* 0x0000000000067919 */ /* 0x000e620000002100 */
[----:B------:R-:W-:Y:S01]  /*68f0*/  FSETP.GEU.AND P2, PT, R190, 1.175494350822287508e-38, PT ;  /* 0x00800000be00780b */ /* 0x000fe20003f4e000 */
[----:B------:R-:W-:Y:S01]  /*6900*/  FMUL R22, R189, 8388608 ;  /* 0x4b000000bd167820 */ /* 0x000fe20000400000 */
[----:B------:R-:W-:Y:S01]  /*6910*/  FSEL R20, R20, R191, !P1 ;  /* 0x000000bf14147208 */ /* 0x000fe20004800000 */
[----:B------:R-:W2:Y:S01]  /*6920*/  S2R R172, SR_CTAID.Y ;  /* 0x0000000000ac7919 */ /* 0x000ea20000002600 */
[----:B------:R-:W-:Y:S01]  /*6930*/  FSEL R21, R21, R190, !P2 ;  /* 0x000000be15157208 */ /* 0x000fe20005000000 */
[C---:B------:R-:W-:Y:S01]  /*6940*/  FMUL R29, R188.reuse, 8388608 ;  /* 0x4b000000bc1d7820 */ /* 0x040fe20000400000 */
[----:B------:R-:W-:Y:S01]  /*6950*/  FSETP.GEU.AND P3, PT, R189, 1.175494350822287508e-38, PT ;  /* 0x00800000bd00780b */ /* 0x000fe20003f6e000 */
[----:B------:R-:W3:Y:S01]  /*6960*/  S2R R152, SR_CTAID.X ;  /* 0x0000000000987919 */ /* 0x000ee20000002500 */
[----:B------:R-:W-:-:S02]  /*6970*/  FSETP.GT.AND P0, PT, |R188|, 8.50705917302346158658e+37, PT ;  /* 0x7e800000bc00780b */ /* 0x000fc40003f04200 */
[----:B------:R-:W-:Y:S01]  /*6980*/  FSEL R22, R22, R189, !P3 ;  /* 0x000000bd16167208 */ /* 0x000fe20005800000 */
[----:B------:R-:W-:Y:S01]  /*6990*/  BAR.SYNC.DEFER_BLOCKING 0x0 ;  /* 0x0000000000007b1d */ /* 0x000fe20000010000 */
[----:B------:R-:W-:Y:S02]  /*69a0*/  FSETP.GEU.AND P4, PT, R188, 1.175494350822287508e-38, PT ;  /* 0x00800000bc00780b */ /* 0x000fe40003f8e000 */
[----:B------:R-:W-:Y:S02]  /*69b0*/  MOV R87, R56 ;  /* 0x0000003800577202 */ /* 0x000fe40000000f00 */
[----:B------:R-:W-:Y:S02]  /*69c0*/  FSEL R29, R29, R188, !P4 ;  /* 0x000000bc1d1d7208 */ /* 0x000fe40006000000 */
[----:B------:R-:W-:Y:S02]  /*69d0*/  MOV R85, R57 ;  /* 0x0000003900557202 */ /* 0x000fe40000000f00 */
[C---:B0-----:R-:W-:Y:S01]  /*69e0*/  SHF.L.U32 R4, R174.reuse, 0x8, RZ ;  /* 0x00000008ae047819 */ /* 0x041fe200000006ff */
[----:B------:R-:W-:Y:S01]  /*69f0*/  @P0 FMUL R135, R135, 0.25 ;  /* 0x3e80000087870820 */ /* 0x000fe20000400000 */
[----:B------:R-:W-:Y:S01]  /*6a00*/  SHF.L.U32 R10, R174, 0x3, RZ ;  /* 0x00000003ae0a7819 */ /* 0x000fe200000006ff */
[----:B------:R-:W-:Y:S01]  /*6a10*/  @P0 FMUL R134, R134, 0.25 ;  /* 0x3e80000086860820 */ /* 0x000fe20000400000 */
[----:B------:R-:W-:Y:S01]  /*6a20*/  SHF.L.U32 R5, R174, 0x5, RZ ;  /* 0x00000005ae057819 */ /* 0x000fe200000006ff */
[----:B------:R-:W-:Y:S01]  /*6a30*/  @P0 FMUL R71, R71, 0.25 ;  /* 0x3e80000047470820 */ /* 0x000fe20000400000 */
[----:B------:R-:W-:Y:S01]  /*6a40*/  LOP3.LUT R4, R4, 0x1800, RZ, 0xc0, !PT ;  /* 0x0000180004047812 */ /* 0x000fe200078ec0ff */
[----:B------:R-:W-:Y:S01]  /*6a50*/  @P0 FMUL R70, R70, 0.25 ;  /* 0x3e80000046460820 */ /* 0x000fe20000400000 */
[----:B------:R-:W-:Y:S01]  /*6a60*/  SHF.L.U32 R12, R174, 0x2, RZ ;  /* 0x00000002ae0c7819 */ /* 0x000fe200000006ff */
[----:B------:R-:W-:Y:S01]  /*6a70*/  @P0 FMUL R83, R83, 0.25 ;  /* 0x3e80000053530820 */ /* 0x000fe20000400000 */
[----:B------:R-:W-:Y:S01]  /*6a80*/  LOP3.LUT R11, R10, 0x300, RZ, 0xc0, !PT ;  /* 0x000003000a0b7812 */ /* 0x000fe200078ec0ff */
[----:B------:R-:W-:Y:S01]  /*6a90*/  @P0 FMUL R82, R82, 0.25 ;  /* 0x3e80000052520820 */ /* 0x000fe20000400000 */
[----:B------:R-:W-:Y:S01]  /*6aa0*/  SHF.R.U32.HI R14, RZ, 0x1, R174 ;  /* 0x00000001ff0e7819 */ /* 0x000fe200000116ae */
[----:B------:R-:W-:Y:S01]  /*6ab0*/  @P0 FMUL R119, R119, 0.25 ;  /* 0x3e80000077770820 */ /* 0x000fe20000400000 */
[----:B------:R-:W-:Y:S01]  /*6ac0*/  LOP3.LUT R28, R4, 0x60, R5, 0xf8, !PT ;  /* 0x00000060041c7812 */ /* 0x000fe200078ef805 */
[----:B------:R-:W-:Y:S01]  /*6ad0*/  @P0 FMUL R118, R118, 0.25 ;  /* 0x3e80000076760820 */ /* 0x000fe20000400000 */
[----:B------:R-:W-:Y:S01]  /*6ae0*/  IADD3 R4, R20, -0x3f3504f3, RZ ;  /* 0xc0cafb0d14047810 */ /* 0x000fe20007ffe0ff */
[----:B------:R-:W-:Y:S01]  /*6af0*/  @P0 FMUL R139, R139, 0.25 ;  /* 0x3e8000008b8b0820 */ /* 0x000fe20000400000 */
[----:B-1----:R-:W-:Y:S01]  /*6b00*/  LOP3.LUT R16, R6, 0x7f, RZ, 0xc0, !PT ;  /* 0x0000007f06107812 */ /* 0x002fe200078ec0ff */
[----:B--2---:R-:W-:Y:S01]  /*6b10*/  IMAD R6, R172, c[0x0][0x1c0], RZ ;  /* 0x00007000ac067a24 */ /* 0x004fe200078e02ff */
[----:B------:R-:W-:Y:S01]  /*6b20*/  LOP3.LUT R13, R11, 0x70, R12, 0xf8, !PT ;  /* 0x000000700b0d7812 */ /* 0x000fe200078ef80c */
[----:B------:R-:W-:Y:S01]  /*6b30*/  @P0 FMUL R138, R138, 0.25 ;  /* 0x3e8000008a8a0820 */ /* 0x000fe20000400000 */
[----:B------:R-:W-:Y:S01]  /*6b40*/  LOP3.LUT R25, R10, 0x38, RZ, 0xc0, !PT ;  /* 0x000000380a197812 */ /* 0x000fe200078ec0ff */
[----:B------:R-:W-:Y:S01]  /*6b50*/  @P0 FMUL R163, R163, 0.25 ;  /* 0x3e800000a3a30820 */ /* 0x000fe20000400000 */
[----:B------:R-:W-:Y:S01]  /*6b60*/  LOP3.LUT R12, R12, 0x1c0, RZ, 0xc0, !PT ;  /* 0x000001c00c0c7812 */ /* 0x000fe200078ec0ff */
[----:B------:R-:W-:Y:S01]  /*6b70*/  @P0 FMUL R162, R162, 0.25 ;  /* 0x3e800000a2a20820 */ /* 0x000fe20000400000 */
[----:B------:R-:W-:Y:S01]  /*6b80*/  LOP3.LUT R14, R14, 0x4, RZ, 0xc0, !PT ;  /* 0x000000040e0e7812 */ /* 0x000fe200078ec0ff */
[----:B------:R-:W-:Y:S01]  /*6b90*/  @P0 FMUL R67, R67, 0.25 ;  /* 0x3e80000043430820 */ /* 0x000fe20000400000 */
[----:B------:R-:W-:Y:S01]  /*6ba0*/  LOP3.LUT R15, R4, 0xff800000, RZ, 0xc0, !PT ;  /* 0xff800000040f7812 */ /* 0x000fe200078ec0ff */
[----:B------:R-:W-:Y:S01]  /*6bb0*/  @P0 FMUL R66, R66, 0.25 ;  /* 0x3e80000042420820 */ /* 0x000fe20000400000 */
[----:B------:R-:W-:Y:S01]  /*6bc0*/  IADD3 R4, R21, -0x3f3504f3, RZ ;  /* 0xc0cafb0d15047810 */ /* 0x000fe20007ffe0ff */
[----:B------:R-:W-:Y:S01]  /*6bd0*/  @P0 FMUL R79, R79, 0.25 ;  /* 0x3e8000004f4f0820 */ /* 0x000fe20000400000 */
[----:B------:R-:W-:Y:S01]  /*6be0*/  IADD3 R25, R14, R25, R12 ;  /* 0x000000190e197210 */ /* 0x000fe20007ffe00c */
[C---:B------:R-:W-:Y:S01]  /*6bf0*/  IMAD.HI R12, R6.reuse, 0x2, RZ ;  /* 0x00000002060c7827 */ /* 0x040fe200078e02ff */
[----:B------:R-:W-:Y:S01]  /*6c00*/  SHF.L.U32 R26, R6, 0x1, RZ ;  /* 0x00000001061a7819 */ /* 0x000fe200000006ff */
[----:B------:R-:W0:Y:S01]  /*6c10*/  I2F R5, R15 ;  /* 0x0000000f00057306 */ /* 0x000e220000201400 */
[----:B------:R-:W-:Y:S01]  /*6c20*/  FSEL R6, RZ, -23, P2 ;  /* 0xc1b80000ff067808 */ /* 0x000fe20001000000 */
[----:B------:R-:W-:Y:S01]  /*6c30*/  @P0 FMUL R78, R78, 0.25 ;  /* 0x3e8000004e4e0820 */ /* 0x000fe20000400000 */
[----:B------:R-:W-:-:S02]  /*6c40*/  LOP3.LUT R44, R4, 0xff800000, RZ, 0xc0, !PT ;  /* 0xff800000042c7812 */ /* 0x000fc400078ec0ff */
[C---:B------:R-:W-:Y:S01]  /*6c50*/  FSETP.GEU.AND P2, PT, |R188|.reuse, 1.175494350822287508e-38, PT ;  /* 0x00800000bc00780b */ /* 0x040fe20003f4e200 */
[----:B------:R-:W-:Y:S01]  /*6c60*/  @P0 FMUL R188, R188, 0.25 ;  /* 0x3e800000bcbc0820 */ /* 0x000fe20000400000 */
[----:B------:R-:W-:Y:S01]  /*6c70*/  IADD3 R4, R22, -0x3f3504f3, RZ ;  /* 0xc0cafb0d16047810 */ /* 0x000fe20007ffe0ff */
[----:B------:R1:W-:Y:S01]  /*6c80*/  I2F R7, R44 ;  /* 0x0000002c00077306 */ /* 0x0003e20000201400 */
[----:B------:R-:W-:Y:S02]  /*6c90*/  FSETP.GT.AND P0, PT, |R190|, 8.50705917302346158658e+37, PT ;  /* 0x7e800000be00780b */ /* 0x000fe40003f04200 */
[----:B------:R-:W-:Y:S02]  /*6ca0*/  LOP3.LUT R39, R4, 0xff800000, RZ, 0xc0, !PT ;  /* 0xff80000004277812 */ /* 0x000fe400078ec0ff */
[----:B------:R-:W-:Y:S02]  /*6cb0*/  IADD3 R4, R29, -0x3f3504f3, RZ ;  /* 0xc0cafb0d1d047810 */ /* 0x000fe40007ffe0ff */
[----:B---3--:R-:W-:-:S02]  /*6cc0*/  LEA R152, R152, R16, 0x7 ;  /* 0x0000001098987211 */ /* 0x008fc400078e38ff */
[----:B------:R-:W-:Y:S01]  /*6cd0*/  LOP3.LUT R46, R4, 0xff800000, RZ, 0xc0, !PT ;  /* 0xff800000042e7812 */ /* 0x000fe200078ec0ff */
[----:B------:R-:W-:Y:S01]  /*6ce0*/  @!P2 FMUL R188, R188, 16777216 ;  /* 0x4b800000bcbca820 */ /* 0x000fe20000400000 */
[----:B------:R-:W-:Y:S01]  /*6cf0*/  FSEL R4, RZ, -23, P1 ;  /* 0xc1b80000ff047808 */ /* 0x000fe20000800000 */
[----:B------:R-:W-:Y:S01]  /*6d00*/  @!P2 FMUL R135, R135, 16777216 ;  /* 0x4b8000008787a820 */ /* 0x000fe20000400000 */
[----:B------:R-:W-:Y:S01]  /*6d10*/  FSETP.GT.AND P1, PT, |R189|, 8.50705917302346158658e+37, PT ;  /* 0x7e800000bd00780b */ /* 0x000fe20003f24200 */
[----:B------:R-:W-:Y:S01]  /*6d20*/  @!P2 FMUL R134, R134, 16777216 ;  /* 0x4b8000008686a820 */ /* 0x000fe20000400000 */
[----:B------:R-:W-:Y:S01]  /*6d30*/  MOV R75, R58 ;  /* 0x0000003a004b7202 */ /* 0x000fe20000000f00 */
[----:B0-----:R-:W-:Y:S01]  /*6d40*/  FFMA.FTZ R40, R5, 1.1920928955078125e-07, R4 ;  /* 0x3400000005287823 */ /* 0x001fe20000010004 */
[----:B------:R-:W-:Y:S01]  /*6d50*/  MOV R73, R59 ;  /* 0x0000003b00497202 */ /* 0x000fe20000000f00 */
[----:B------:R-:W-:Y:S01]  /*6d60*/  @!P2 FMUL R71, R71, 16777216 ;  /* 0x4b8000004747a820 */ /* 0x000fe20000400000 */
[----:B------:R-:W0:Y:S01]  /*6d70*/  MUFU.RCP R4, R188 ;  /* 0x000000bc00047308 */ /* 0x000e220000001000 */
[----:B------:R-:W-:Y:S01]  /*6d80*/  @!P2 FMUL R70, R70, 16777216 ;  /* 0x4b8000004646a820 */ /* 0x000fe20000400000 */
[----:B------:R-:W-:Y:S01]  /*6d90*/  SHF.L.U32 R9, R174, 0xa, RZ ;  /* 0x0000000aae097819 */ /* 0x000fe200000006ff */
[----:B------:R-:W-:Y:S01]  /*6da0*/  @!P2 FMUL R83, R83, 16777216 ;  /* 0x4b8000005353a820 */ /* 0x000fe20000400000 */
[----:B------:R-:W-:Y:S01]  /*6db0*/  LOP3.LUT R28, R28, R13, RZ, 0x3c, !PT ;  /* 0x0000000d1c1c7212 */ /* 0x000fe200078e3cff */
[----:B------:R-:W-:Y:S01]  /*6dc0*/  @!P2 FMUL R82, R82, 16777216 ;  /* 0x4b8000005252a820 */ /* 0x000fe20000400000 */
[----:B------:R-:W-:Y:S01]  /*6dd0*/  LOP3.LUT R36, R9, 0x1800, RZ, 0xc0, !PT ;  /* 0x0000180009247812 */ /* 0x000fe200078ec0ff */
[----:B------:R-:W-:Y:S01]  /*6de0*/  @!P2 FMUL R119, R119, 16777216 ;  /* 0x4b8000007777a820 */ /* 0x000fe20000400000 */
[----:B------:R2:W-:Y:S01]  /*6df0*/  I2F R9, R39 ;  /* 0x0000002700097306 */ /* 0x0005e20000201400 */
[----:B------:R-:W-:Y:S01]  /*6e00*/  @!P2 FMUL R118, R118, 16777216 ;  /* 0x4b8000007676a820 */ /* 0x000fe20000400000 */
[----:B------:R-:W-:Y:S01]  /*6e10*/  LEA R36, R16, R36, 0x4 ;  /* 0x0000002410247211 */ /* 0x000fe200078e20ff */
[----:B------:R-:W-:Y:S01]  /*6e20*/  @!P2 FMUL R139, R139, 16777216 ;  /* 0x4b8000008b8ba820 */ /* 0x000fe20000400000 */
[----:B------:R-:W-:Y:S01]  /*6e30*/  FSEL R10, RZ, -23, P4 ;  /* 0xc1b80000ff0a7808 */ /* 0x000fe20002000000 */
[----:B------:R-:W-:Y:S01]  /*6e40*/  @!P2 FMUL R138, R138, 16777216 ;  /* 0x4b8000008a8aa820 */ /* 0x000fe20000400000 */
[----:B-1----:R-:W-:Y:S01]  /*6e50*/  IADD3 R44, R21, -R44, RZ ;  /* 0x8000002c152c7210 */ /* 0x002fe20007ffe0ff */
[----:B------:R-:W-:Y:S01]  /*6e60*/  @!P2 FMUL R163, R163, 16777216 ;  /* 0x4b800000a3a3a820 */ /* 0x000fe20000400000 */
[----:B------:R1:W-:Y:S01]  /*6e70*/  I2F R11, R46 ;  /* 0x0000002e000b7306 */ /* 0x0003e20000201400 */
[----:B------:R-:W-:Y:S01]  /*6e80*/  @!P2 FMUL R162, R162, 16777216 ;  /* 0x4b800000a2a2a820 */ /* 0x000fe20000400000 */
[----:B--2---:R-:W-:Y:S01]  /*6e90*/  IADD3 R39, R22, -R39, RZ ;  /* 0x8000002716277210 */ /* 0x004fe20007ffe0ff */
[----:B------:R-:W-:Y:S01]  /*6ea0*/  @!P2 FMUL R67, R67, 16777216 ;  /* 0x4b8000004343a820 */ /* 0x000fe20000400000 */
[----:B------:R-:W-:Y:S01]  /*6eb0*/  ISETP.GE.U32.AND P4, PT, R29, 0x7f800000, PT ;  /* 0x7f8000001d00780c */ /* 0x000fe20003f86070 */
[----:B------:R-:W-:Y:S01]  /*6ec0*/  @!P2 FMUL R66, R66, 16777216 ;  /* 0x4b8000004242a820 */ /* 0x000fe20000400000 */
[----:B------:R-:W-:Y:S01]  /*6ed0*/  MOV R175, c[0x0][0x1c8] ;  /* 0x0000720000af7a02 */ /* 0x000fe20000000f00 */
[----:B------:R-:W-:Y:S01]  /*6ee0*/  @!P2 FMUL R79, R79, 16777216 ;  /* 0x4b8000004f4fa820 */ /* 0x000fe20000400000 */
[----:B------:R-:W-:Y:S01]  /*6ef0*/  SHF.L.U32 R174, R174, 0x1, RZ ;  /* 0x00000001aeae7819 */ /* 0x000fe200000006ff */
[----:B------:R-:W-:Y:S01]  /*6f00*/  @!P2 FMUL R78, R78, 16777216 ;  /* 0x4b8000004e4ea820 */ /* 0x000fe20000400000 */
[C---:B------:R-:W-:Y:S01]  /*6f10*/  FSETP.GEU.AND P2, PT, |R189|.reuse, 1.175494350822287508e-38, PT ;  /* 0x00800000bd00780b */ /* 0x040fe20003f4e200 */
[----:B------:R-:W-:Y:S01]  /*6f20*/  @P1 FMUL R189, R189, 0.25 ;  /* 0x3e800000bdbd1820 */ /* 0x000fe20000400000 */
[----:B-1----:R-:W-:Y:S01]  /*6f30*/  IADD3 R46, R29, -R46, RZ ;  /* 0x8000002e1d2e7210 */ /* 0x002fe20007ffe0ff */
[----:B------:R-:W-:Y:S01]  /*6f40*/  @P1 FMUL R133, R133, 0.25 ;  /* 0x3e80000085851820 */ /* 0x000fe20000400000 */
[CC--:B------:R-:W-:Y:S01]  /*6f50*/  LEA R103, R175.reuse, -R175.reuse, 0x5 ;  /* 0x800000afaf677211 */ /* 0x0c0fe200078e28ff */
[----:B------:R-:W-:Y:S01]  /*6f60*/  @P1 FMUL R132, R132, 0.25 ;  /* 0x3e80000084841820 */ /* 0x000fe20000400000 */
[----:B------:R-:W-:Y:S01]  /*6f70*/  SHF.L.U32 R105, R175, 0x5, RZ ;  /* 0x00000005af697819 */ /* 0x000fe200000006ff */
[----:B------:R-:W-:Y:S01]  /*6f80*/  @P1 FMUL R69, R69, 0.25 ;  /* 0x3e80000045451820 */ /* 0x000fe20000400000 */
[----:B------:R-:W-:Y:S01]  /*6f90*/  LEA R107, R175, R175, 0x5 ;  /* 0x000000afaf6b7211 */ /* 0x000fe200078e28ff */
[----:B------:R-:W-:-:S02]  /*6fa0*/  @P1 FMUL R68, R68, 0.25 ;  /* 0x3e80000044441820 */ /* 0x000fc40000400000 */
[----:B------:R-:W-:Y:S02]  /*6fb0*/  @P1 FMUL R81, R81, 0.25 ;  /* 0x3e80000051511820 */ /* 0x000fe40000400000 */
[----:B------:R-:W-:Y:S02]  /*6fc0*/  @P1 FMUL R80, R80, 0.25 ;  /* 0x3e80000050501820 */ /* 0x000fe40000400000 */
[----:B------:R-:W-:Y:S02]  /*6fd0*/  @P1 FMUL R117, R117, 0.25 ;  /* 0x3e80000075751820 */ /* 0x000fe40000400000 */
[----:B------:R-:W-:Y:S02]  /*6fe0*/  @P1 FMUL R116, R116, 0.25 ;  /* 0x3e80000074741820 */ /* 0x000fe40000400000 */
[----:B------:R-:W-:Y:S02]  /*6ff0*/  @P1 FMUL R137, R137, 0.25 ;  /* 0x3e80000089891820 */ /* 0x000fe40000400000 */
[----:B------:R-:W-:-:S02]  /*7000*/  @P1 FMUL R136, R136, 0.25 ;  /* 0x3e80000088881820 */ /* 0x000fc40000400000 */
[----:B------:R-:W-:Y:S02]  /*7010*/  @P1 FMUL R161, R161, 0.25 ;  /* 0x3e800000a1a11820 */ /* 0x000fe40000400000 */
[----:B------:R-:W-:Y:S02]  /*7020*/  @P1 FMUL R160, R160, 0.25 ;  /* 0x3e800000a0a01820 */ /* 0x000fe40000400000 */
[----:B------:R-:W-:Y:S02]  /*7030*/  @P1 FMUL R65, R65, 0.25 ;  /* 0x3e80000041411820 */ /* 0x000fe40000400000 */
[----:B------:R-:W-:Y:S02]  /*7040*/  @P1 FMUL R64, R64, 0.25 ;  /* 0x3e80000040401820 */ /* 0x000fe40000400000 */
[----:B------:R-:W-:Y:S02]  /*7050*/  @P1 FMUL R77, R77, 0.25 ;  /* 0x3e8000004d4d1820 */ /* 0x000fe40000400000 */
[----:B------:R-:W-:Y:S01]  /*7060*/  @P1 FMUL R76, R76, 0.25 ;  /* 0x3e8000004c4c1820 */ /* 0x000fe20000400000 */
[----:B------:R-:W-:Y:S01]  /*7070*/  FSETP.GT.AND P1, PT, |R191|, 8.50705917302346158658e+37, PT ;  /* 0x7e800000bf00780b */ /* 0x000fe20003f24200 */
[----:B------:R-:W-:-:S02]  /*7080*/  @!P2 FMUL R189, R189, 16777216 ;  /* 0x4b800000bdbda820 */ /* 0x000fc40000400000 */
[C---:B0-----:R-:W-:Y:S01]  /*7090*/  FMUL R23, R4.reuse, R135 ;  /* 0x0000008704177220 */ /* 0x041fe20000400000 */
[----:B------:R-:W-:Y:S01]  /*70a0*/  LEA R135, R175, -R175, 0x6 ;  /* 0x800000afaf877211 */ /* 0x000fe200078e30ff */
[C---:B------:R-:W-:Y:S02]  /*70b0*/  FMUL R30, R4.reuse, R134 ;  /* 0x00000086041e7220 */ /* 0x040fe40000400000 */
[C---:B------:R-:W-:Y:S02]  /*70c0*/  FMUL R31, R4.reuse, R71 ;  /* 0x00000047041f7220 */ /* 0x040fe40000400000 */
[C---:B------:R-:W-:Y:S01]  /*70d0*/  FMUL R32, R4.reuse, R70 ;  /* 0x0000004604207220 */ /* 0x040fe20000400000 */
[----:B------:R-:W-:Y:S01]  /*70e0*/  F2FP.BF16.PACK_AB R23, R23, R30 ;  /* 0x0000001e1717723e */ /* 0x000fe200000010ff */
[C---:B------:R-:W-:Y:S02]  /*70f0*/  FMUL R33, R4.reuse, R83 ;  /* 0x0000005304217220 */ /* 0x040fe40000400000 */
[----:B------:R-:W-:-:S02]  /*7100*/  FMUL R34, R4, R82 ;  /* 0x0000005204227220 */ /* 0x000fc40000400000 */
[C---:B------:R-:W-:Y:S02]  /*7110*/  FMUL R35, R4.reuse, R119 ;  /* 0x0000007704237220 */ /* 0x040fe40000400000 */
[C---:B------:R-:W-:Y:S02]  /*7120*/  FMUL R38, R4.reuse, R118 ;  /* 0x0000007604267220 */ /* 0x040fe40000400000 */
[C---:B------:R-:W-:Y:S02]  /*7130*/  FMUL R19, R4.reuse, R139 ;  /* 0x0000008b04137220 */ /* 0x040fe40000400000 */
[C---:B------:R-:W-:Y:S02]  /*7140*/  FMUL R56, R4.reuse, R138 ;  /* 0x0000008a04387220 */ /* 0x040fe40000400000 */
[C---:B------:R-:W-:Y:S02]  /*7150*/  FMUL R55, R4.reuse, R163 ;  /* 0x000000a304377220 */ /* 0x040fe40000400000 */
[C---:B------:R-:W-:Y:S01]  /*7160*/  FMUL R58, R4.reuse, R162 ;  /* 0x000000a2043a7220 */ /* 0x040fe20000400000 */
[----:B------:R-:W-:Y:S01]  /*7170*/  F2FP.BF16.PACK_AB R19, R19, R56 ;  /* 0x000000381313723e */ /* 0x000fe200000010ff */
[----:B------:R-:W-:-:S02]  /*7180*/  FMUL R57, R4, R67 ;  /* 0x0000004304397220 */ /* 0x000fc40000400000 */
[C---:B------:R-:W-:Y:S02]  /*7190*/  FMUL R60, R4.reuse, R66 ;  /* 0x00000042043c7220 */ /* 0x040fe40000400000 */
[C---:B------:R-:W-:Y:S02]  /*71a0*/  FMUL R59, R4.reuse, R79 ;  /* 0x0000004f043b7220 */ /* 0x040fe40000400000 */
[----:B------:R-:W-:Y:S02]  /*71b0*/  FMUL R62, R4, R78 ;  /* 0x0000004e043e7220 */ /* 0x000fe40000400000 */
[----:B------:R-:W-:Y:S01]  /*71c0*/  @!P2 FMUL R133, R133, 16777216 ;  /* 0x4b8000008585a820 */ /* 0x000fe20000400000 */
[----:B------:R-:W0:Y:S01]  /*71d0*/  MUFU.RCP R4, R189 ;  /* 0x000000bd00047308 */ /* 0x000e220000001000 */
[----:B------:R-:W-:Y:S02]  /*71e0*/  @!P2 FMUL R132, R132, 16777216 ;  /* 0x4b8000008484a820 */ /* 0x000fe40000400000 */
[----:B------:R-:W-:-:S02]  /*71f0*/  @!P2 FMUL R69, R69, 16777216 ;  /* 0x4b8000004545a820 */ /* 0x000fc40000400000 */
[----:B------:R-:W-:Y:S02]  /*7200*/  @!P2 FMUL R68, R68, 16777216 ;  /* 0x4b8000004444a820 */ /* 0x000fe40000400000 */
[----:B------:R-:W-:Y:S02]  /*7210*/  @!P2 FMUL R81, R81, 16777216 ;  /* 0x4b8000005151a820 */ /* 0x000fe40000400000 */
[----:B------:R-:W-:Y:S02]  /*7220*/  @!P2 FMUL R80, R80, 16777216 ;  /* 0x4b8000005050a820 */ /* 0x000fe40000400000 */
[----:B------:R-:W-:Y:S02]  /*7230*/  @!P2 FMUL R117, R117, 16777216 ;  /* 0x4b8000007575a820 */ /* 0x000fe40000400000 */
        /* <DEDUP_REMOVED lines=8> */
[----:B------:R-:W-:Y:S01]  /*72c0*/  @!P2 FMUL R76, R76, 16777216 ;  /* 0x4b8000004c4ca820 */ /* 0x000fe20000400000 */
[----:B------:R-:W-:Y:S01]  /*72d0*/  FSETP.GEU.AND P2, PT, |R190|, 1.175494350822287508e-38, PT ;  /* 0x00800000be00780b */ /* 0x000fe20003f4e200 */
[----:B------:R-:W-:Y:S02]  /*72e0*/  IMAD R8, R152, c[0x0][0x1c4], RZ ;  /* 0x0000710098087a24 */ /* 0x000fe400078e02ff */
[----:B------:R-:W-:Y:S02]  /*72f0*/  @P0 FMUL R190, R190, 0.25 ;  /* 0x3e800000bebe0820 */ /* 0x000fe40000400000 */
[C---:B------:R-:W-:Y:S01]  /*7300*/  IMAD.HI R13, R8.reuse, 0x2, RZ ;  /* 0x00000002080d7827 */ /* 0x040fe200078e02ff */
[----:B------:R-:W-:Y:S02]  /*7310*/  SHF.L.U32 R27, R8, 0x1, RZ ;  /* 0x00000001081b7819 */ /* 0x000fe400000006ff */
[----:B------:R-:W-:Y:S01]  /*7320*/  FSEL R8, RZ, -23, P3 ;  /* 0xc1b80000ff087808 */ /* 0x000fe20001800000 */
[C---:B0-----:R-:W-:Y:S01]  /*7330*/  FMUL R47, R4.reuse, R133 ;  /* 0x00000085042f7220 */ /* 0x041fe20000400000 */
[----:B------:R-:W-:Y:S01]  /*7340*/  IADD3 R26, P5, P6, R27, c[0x0][0x178], R26 ;  /* 0x00005e001b1a7a10 */ /* 0x000fe20007ebe01a */
[----:B------:R-:W-:Y:S01]  /*7350*/  FMUL R48, R4, R132 ;  /* 0x0000008404307220 */ /* 0x000fe20000400000 */
[----:B------:R-:W-:Y:S01]  /*7360*/  FSETP.NEU.AND P3, PT, R20, RZ, PT ;  /* 0x000000ff1400720b */ /* 0x000fe20003f6d000 */
[----:B------:R-:W-:Y:S01]  /*7370*/  @!P2 FMUL R190, R190, 16777216 ;  /* 0x4b800000bebea820 */ /* 0x000fe20000400000 */
[----:B------:R-:W-:Y:S01]  /*7380*/  IADD3.X R27, R13, c[0x0][0x17c], R12, P5, P6 ;  /* 0x00005f000d1b7a10 */ /* 0x000fe20002fec40c */
[----:B------:R-:W-:Y:S01]  /*7390*/  FMUL R49, R4, R69 ;  /* 0x0000004504317220 */ /* 0x000fe20000400000 */
[----:B------:R-:W-:Y:S01]  /*73a0*/  ISETP.GE.U32.AND P5, PT, R22, 0x7f800000, PT ;  /* 0x7f8000001600780c */ /* 0x000fe20003fa6070 */
[----:B------:R-:W-:-:S02]  /*73b0*/  FMUL R50, R4, R68 ;  /* 0x0000004404327220 */ /* 0x000fc40000400000 */
[C---:B------:R-:W-:Y:S02]  /*73c0*/  FMUL R51, R4.reuse, R81 ;  /* 0x0000005104337220 */ /* 0x040fe40000400000 */
[C---:B------:R-:W-:Y:S02]  /*73d0*/  FMUL R52, R4.reuse, R80 ;  /* 0x0000005004347220 */ /* 0x040fe40000400000 */
[C---:B------:R-:W-:Y:S02]  /*73e0*/  FMUL R53, R4.reuse, R117 ;  /* 0x0000007504357220 */ /* 0x040fe40000400000 */
[C---:B------:R-:W-:Y:S02]  /*73f0*/  FMUL R54, R4.reuse, R116 ;  /* 0x0000007404367220 */ /* 0x040fe40000400000 */
[C---:B------:R-:W-:Y:S02]  /*7400*/  FMUL R17, R4.reuse, R137 ;  /* 0x0000008904117220 */ /* 0x040fe40000400000 */
[----:B------:R-:W-:-:S02]  /*7410*/  FMUL R18, R4, R136 ;  /* 0x0000008804127220 */ /* 0x000fc40000400000 */
[C---:B------:R-:W-:Y:S02]  /*7420*/  FMUL R14, R4.reuse, R161 ;  /* 0x000000a1040e7220 */ /* 0x040fe40000400000 */
[C---:B------:R-:W-:Y:S02]  /*7430*/  FMUL R37, R4.reuse, R160 ;  /* 0x000000a004257220 */ /* 0x040fe40000400000 */
[C---:B------:R-:W-:Y:S02]  /*7440*/  FMUL R13, R4.reuse, R65 ;  /* 0x00000041040d7220 */ /* 0x040fe40000400000 */
[----:B------:R-:W-:Y:S01]  /*7450*/  FMUL R16, R4, R64 ;  /* 0x0000004004107220 */ /* 0x000fe20000400000 */
[----:B------:R-:W-:Y:S01]  /*7460*/  F2FP.BF16.PACK_AB R14, R14, R37 ;  /* 0x000000250e0e723e */ /* 0x000fe200000010ff */
[C---:B------:R-:W-:Y:S02]  /*7470*/  FMUL R12, R4.reuse, R77 ;  /* 0x0000004d040c7220 */ /* 0x040fe40000400000 */
[----:B------:R-:W-:Y:S01]  /*7480*/  FMUL R61, R4, R76 ;  /* 0x0000004c043d7220 */ /* 0x000fe20000400000 */
[----:B------:R-:W-:Y:S01]  /*7490*/  F2FP.BF16.PACK_AB R13, R13, R16 ;  /* 0x000000100d0d723e */ /* 0x000fe200000010ff */
[----:B------:R-:W-:Y:S01]  /*74a0*/  @P0 FMUL R127, R127, 0.25 ;  /* 0x3e8000007f7f0820 */ /* 0x000fe20000400000 */
[----:B------:R-:W0:Y:S01]  /*74b0*/  MUFU.RCP R4, R190 ;  /* 0x000000be00047308 */ /* 0x000e220000001000 */
[----:B------:R-:W-:Y:S01]  /*74c0*/  @P0 FMUL R126, R126, 0.25 ;  /* 0x3e8000007e7e0820 */ /* 0x000fe20000400000 */
[----:B------:R-:W-:Y:S01]  /*74d0*/  IADD3 R16, R20, -R15, RZ ;  /* 0x8000000f14107210 */ /* 0x000fe20007ffe0ff */
[----:B------:R-:W-:Y:S01]  /*74e0*/  @P0 FMUL R111, R111, 0.25 ;  /* 0x3e8000006f6f0820 */ /* 0x000fe20000400000 */
[----:B------:R-:W-:Y:S01]  /*74f0*/  F2FP.BF16.PACK_AB R12, R12, R61 ;  /* 0x0000003d0c0c723e */ /* 0x000fe200000010ff */
[----:B------:R-:W-:Y:S01]  /*7500*/  @P0 FMUL R110, R110, 0.25 ;  /* 0x3e8000006e6e0820 */ /* 0x000fe20000400000 */
[----:B------:R-:W-:Y:S01]  /*7510*/  MOV R61, 0x3dc6b27f ;  /* 0x3dc6b27f003d7802 */ /* 0x000fe20000000f00 */
[----:B------:R-:W-:Y:S01]  /*7520*/  @P0 FMUL R73, R73, 0.25 ;  /* 0x3e80000049490820 */ /* 0x000fe20000400000 */
[----:B------:R-:W-:Y:S01]  /*7530*/  F2FP.BF16.PACK_AB R15, R17, R18 ;  /* 0x00000012110f723e */ /* 0x000fe200000010ff */
[----:B------:R-:W-:Y:S01]  /*7540*/  @P0 FMUL R75, R75, 0.25 ;  /* 0x3e8000004b4b0820 */ /* 0x000fe20000400000 */
[----:B------:R-:W-:Y:S01]  /*7550*/  F2FP.BF16.PACK_AB R17, R57, R60 ;  /* 0x0000003c3911723e */ /* 0x000fe200000010ff */
[----:B------:R-:W-:Y:S01]  /*7560*/  @P0 FMUL R171, R171, 0.25 ;  /* 0x3e800000abab0820 */ /* 0x000fe20000400000 */
[----:B------:R-:W-:Y:S01]  /*7570*/  F2FP.BF16.PACK_AB R18, R55, R58 ;  /* 0x0000003a3712723e */ /* 0x000fe200000010ff */
[----:B------:R-:W-:Y:S01]  /*7580*/  @P0 FMUL R170, R170, 0.25 ;  /* 0x3e800000aaaa0820 */ /* 0x000fe20000400000 */
[----:B------:R-:W-:Y:S01]  /*7590*/  STS.128 [R28+0x400], R12 ;  /* 0x0004000c1c007388 */ /* 0x000fe20000000c00 */
[----:B------:R-:W-:-:S02]  /*75a0*/  @P0 FMUL R123, R123, 0.25 ;  /* 0x3e8000007b7b0820 */ /* 0x000fc40000400000 */
[----:B------:R-:W-:Y:S02]  /*75b0*/  @P0 FMUL R122, R122, 0.25 ;  /* 0x3e8000007a7a0820 */ /* 0x000fe40000400000 */
[----:B------:R-:W-:Y:S02]  /*75c0*/  @P0 FMUL R159, R159, 0.25 ;  /* 0x3e8000009f9f0820 */ /* 0x000fe40000400000 */
[----:B------:R-:W-:Y:S02]  /*75d0*/  @P0 FMUL R158, R158, 0.25 ;  /* 0x3e8000009e9e0820 */ /* 0x000fe40000400000 */
[----:B------:R-:W-:Y:S02]  /*75e0*/  @P0 FMUL R147, R147, 0.25 ;  /* 0x3e80000093930820 */ /* 0x000fe40000400000 */
[----:B------:R-:W-:Y:S02]  /*75f0*/  @P0 FMUL R146, R146, 0.25 ;  /* 0x3e80000092920820 */ /* 0x000fe40000400000 */
[----:B------:R-:W-:-:S02]  /*7600*/  @P0 FMUL R115, R115, 0.25 ;  /* 0x3e80000073730820 */ /* 0x000fc40000400000 */
[----:B------:R-:W-:Y:S01]  /*7610*/  @P0 FMUL R114, R114, 0.25 ;  /* 0x3e80000072720820 */ /* 0x000fe20000400000 */
[C---:B------:R-:W-:Y:S01]  /*7620*/  FSETP.GEU.AND P0, PT, |R191|.reuse, 1.175494350822287508e-38, PT ;  /* 0x00800000bf00780b */ /* 0x040fe20003f0e200 */
[----:B------:R-:W-:Y:S02]  /*7630*/  @P1 FMUL R191, R191, 0.25 ;  /* 0x3e800000bfbf1820 */ /* 0x000fe40000400000 */
        /* <DEDUP_REMOVED lines=15> */
[----:B------:R-:W-:Y:S01]  /*7730*/  @!P2 FMUL R114, R114, 16777216 ;  /* 0x4b8000007272a820 */ /* 0x000fe20000400000 */
[----:B------:R-:W-:Y:S01]  /*7740*/  FSETP.NEU.AND P2, PT, R21, RZ, PT ;  /* 0x000000ff1500720b */ /* 0x000fe20003f4d000 */
[----:B------:R-:W-:-:S02]  /*7750*/  @!P0 FMUL R191, R191, 16777216 ;  /* 0x4b800000bfbf8820 */ /* 0x000fc40000400000 */
[----:B------:R-:W-:Y:S02]  /*7760*/  FFMA.FTZ R43, R9, 1.1920928955078125e-07, R8 ;  /* 0x34000000092b7823 */ /* 0x000fe40000010008 */
[----:B------:R-:W-:Y:S02]  /*7770*/  FFMA.FTZ R45, R11, 1.1920928955078125e-07, R10 ;  /* 0x340000000b2d7823 */ /* 0x000fe4000001000a */
[C---:B0-----:R-:W-:Y:S02]  /*7780*/  FMUL R72, R4.reuse, R75 ;  /* 0x0000004b04487220 */ /* 0x041fe40000400000 */
[C---:B------:R-:W-:Y:S02]  /*7790*/  FMUL R63, R4.reuse, R127 ;  /* 0x0000007f043f7220 */ /* 0x040fe40000400000 */
[C---:B------:R-:W-:Y:S02]  /*77a0*/  FMUL R64, R4.reuse, R126 ;  /* 0x0000007e04407220 */ /* 0x040fe40000400000 */
[----:B------:R-:W-:-:S02]  /*77b0*/  FMUL R67, R4, R111 ;  /* 0x0000006f04437220 */ /* 0x000fc40000400000 */
[C---:B------:R-:W-:Y:S01]  /*77c0*/  FMUL R68, R4.reuse, R110 ;  /* 0x0000006e04447220 */ /* 0x040fe20000400000 */
[----:B------:R-:W-:Y:S01]  /*77d0*/  F2FP.BF16.PACK_AB R63, R63, R64 ;  /* 0x000000403f3f723e */ /* 0x000fe200000010ff */
[C---:B------:R-:W-:Y:S01]  /*77e0*/  FMUL R71, R4.reuse, R73 ;  /* 0x0000004904477220 */ /* 0x040fe20000400000 */
[----:B------:R-:W-:Y:S01]  /*77f0*/  F2FP.BF16.PACK_AB R64, R53, R54 ;  /* 0x000000363540723e */ /* 0x000fe200000010ff */
[C---:B------:R-:W-:Y:S01]  /*7800*/  FMUL R75, R4.reuse, R171 ;  /* 0x000000ab044b7220 */ /* 0x040fe20000400000 */
[----:B------:R-:W-:Y:S01]  /*7810*/  LEA R53, R175, R175, 0x3 ;  /* 0x000000afaf357211 */ /* 0x000fe200078e18ff */
[C---:B------:R-:W-:Y:S02]  /*7820*/  FMUL R76, R4.reuse, R170 ;  /* 0x000000aa044c7220 */ /* 0x040fe40000400000 */
[C---:B------:R-:W-:Y:S02]  /*7830*/  FMUL R11, R4.reuse, R123 ;  /* 0x0000007b040b7220 */ /* 0x040fe40000400000 */
[C---:B------:R-:W-:Y:S01]  /*7840*/  FMUL R42, R4.reuse, R122 ;  /* 0x0000007a042a7220 */ /* 0x040fe20000400000 */
[----:B------:R-:W-:Y:S01]  /*7850*/  F2FP.BF16.PACK_AB R60, R75, R76 ;  /* 0x0000004c4b3c723e */ /* 0x000fe200000010ff */
[----:B------:R-:W-:-:S02]  /*7860*/  FMUL R10, R4, R159 ;  /* 0x0000009f040a7220 */ /* 0x000fc40000400000 */
[C---:B------:R-:W-:Y:S01]  /*7870*/  FMUL R79, R4.reuse, R158 ;  /* 0x0000009e044f7220 */ /* 0x040fe20000400000 */
[----:B------:R-:W-:Y:S01]  /*7880*/  F2FP.BF16.PACK_AB R11, R11, R42 ;  /* 0x0000002a0b0b723e */ /* 0x000fe200000010ff */
[C---:B------:R-:W-:Y:S02]  /*7890*/  FMUL R9, R4.reuse, R147 ;  /* 0x0000009304097220 */ /* 0x040fe40000400000 */
[----:B------:R-:W-:Y:S01]  /*78a0*/  FMUL R82, R4, R146 ;  /* 0x0000009204527220 */ /* 0x000fe20000400000 */
[----:B------:R-:W-:Y:S01]  /*78b0*/  F2FP.BF16.PACK_AB R10, R10, R79 ;  /* 0x0000004f0a0a723e */ /* 0x000fe200000010ff */
[C---:B------:R-:W-:Y:S02]  /*78c0*/  FMUL R8, R4.reuse, R115 ;  /* 0x0000007304087220 */ /* 0x040fe40000400000 */
[----:B------:R-:W-:Y:S01]  /*78d0*/  FMUL R83, R4, R114 ;  /* 0x0000007204537220 */ /* 0x000fe20000400000 */
[----:B------:R-:W-:Y:S01]  /*78e0*/  F2FP.BF16.PACK_AB R9, R9, R82 ;  /* 0x000000520909723e */ /* 0x000fe200000010ff */
[----:B------:R-:W0:Y:S01]  /*78f0*/  MUFU.RCP R4, R191 ;  /* 0x000000bf00047308 */ /* 0x000e220000001000 */
[----:B------:R-:W-:-:S02]  /*7900*/  @P1 FMUL R121, R121, 0.25 ;  /* 0x3e80000079791820 */ /* 0x000fc40000400000 */
[----:B------:R-:W-:Y:S01]  /*7910*/  @P1 FMUL R120, R120, 0.25 ;  /* 0x3e80000078781820 */ /* 0x000fe20000400000 */
[----:B------:R-:W-:Y:S01]  /*7920*/  F2FP.BF16.PACK_AB R8, R8, R83 ;  /* 0x000000530808723e */ /* 0x000fe200000010ff */
[----:B------:R-:W-:Y:S02]  /*7930*/  @P1 FMUL R157, R157, 0.25 ;  /* 0x3e8000009d9d1820 */ /* 0x000fe40000400000 */
[----:B------:R-:W-:Y:S02]  /*7940*/  @P1 FMUL R156, R156, 0.25 ;  /* 0x3e8000009c9c1820 */ /* 0x000fe40000400000 */
[----:B------:R-:W-:Y:S01]  /*7950*/  @P1 FMUL R145, R145, 0.25 ;  /* 0x3e80000091911820 */ /* 0x000fe20000400000 */
[----:B------:R-:W-:Y:S01]  /*7960*/  STS.128 [R28+0x80], R8 ;  /* 0x000080081c007388 */ /* 0x000fe20000000c00 */
[----:B------:R-:W-:Y:S02]  /*7970*/  @P1 FMUL R144, R144, 0.25 ;  /* 0x3e80000090901820 */ /* 0x000fe40000400000 */
        /* <DEDUP_REMOVED lines=9> */
[----:B------:R-:W-:Y:S01]  /*7a10*/  @P1 FMUL R168, R168, 0.25 ;  /* 0x3e800000a8a81820 */ /* 0x000fe20000400000 */
[----:B------:R-:W-:Y:S01]  /*7a20*/  ISETP.GE.U32.AND P1, PT, R21, 0x7f800000, PT ;  /* 0x7f8000001500780c */ /* 0x000fe20003f26070 */
        /* <DEDUP_REMOVED lines=8> */
[----:B------:R-:W-:-:S02]  /*7ab0*/  FFMA.FTZ R41, R7, 1.1920928955078125e-07, R6 ;  /* 0x3400000007297823 */ /* 0x000fc40000010006 */
[----:B------:R-:W-:Y:S02]  /*7ac0*/  @!P0 FMUL R125, R125, 16777216 ;  /* 0x4b8000007d7d8820 */ /* 0x000fe40000400000 */
[----:B------:R-:W-:Y:S02]  /*7ad0*/  @!P0 FMUL R124, R124, 16777216 ;  /* 0x4b8000007c7c8820 */ /* 0x000fe40000400000 */
[----:B------:R-:W-:Y:S02]  /*7ae0*/  @!P0 FMUL R109, R109, 16777216 ;  /* 0x4b8000006d6d8820 */ /* 0x000fe40000400000 */
[----:B------:R-:W-:Y:S02]  /*7af0*/  @!P0 FMUL R108, R108, 16777216 ;  /* 0x4b8000006c6c8820 */ /* 0x000fe40000400000 */
[----:B------:R-:W-:Y:S02]  /*7b00*/  @!P0 FMUL R85, R85, 16777216 ;  /* 0x4b80000055558820 */ /* 0x000fe40000400000 */
[----:B------:R-:W-:-:S02]  /*7b10*/  @!P0 FMUL R87, R87, 16777216 ;  /* 0x4b80000057578820 */ /* 0x000fc40000400000 */
[----:B------:R-:W-:Y:S02]  /*7b20*/  @!P0 FMUL R169, R169, 16777216 ;  /* 0x4b800000a9a98820 */ /* 0x000fe40000400000 */
[----:B------:R-:W-:Y:S01]  /*7b30*/  @!P0 FMUL R168, R168, 16777216 ;  /* 0x4b800000a8a88820 */ /* 0x000fe20000400000 */
[----:B------:R-:W-:Y:S01]  /*7b40*/  ISETP.GE.U32.AND P0, PT, R20, 0x7f800000, PT ;  /* 0x7f8000001400780c */ /* 0x000fe20003f06070 */
[C---:B0-----:R-:W-:Y:S02]  /*7b50*/  FMUL R7, R4.reuse, R121 ;  /* 0x0000007904077220 */ /* 0x041fe40000400000 */
[----:B------:R-:W-:Y:S01]  /*7b60*/  FMUL R80, R4, R120 ;  /* 0x0000007804507220 */ /* 0x000fe20000400000 */
[----:B------:R-:W-:Y:S01]  /*7b70*/  LOP3.LUT R120, R36, 0x40, RZ, 0x3c, !PT ;  /* 0x0000004024787812 */ /* 0x000fe200078e3cff */
[C---:B------:R-:W-:Y:S02]  /*7b80*/  FMUL R113, R4.reuse, R113 ;  /* 0x0000007104717220 */ /* 0x040fe40000400000 */
[C---:B------:R-:W-:Y:S01]  /*7b90*/  FMUL R112, R4.reuse, R112 ;  /* 0x0000007004707220 */ /* 0x040fe20000400000 */
[----:B------:R-:W-:Y:S01]  /*7ba0*/  F2FP.BF16.PACK_AB R7, R7, R80 ;  /* 0x000000500707723e */ /* 0x000fe200000010ff */
[----:B------:R-:W-:-:S02]  /*7bb0*/  FMUL R5, R4, R145 ;  /* 0x0000009104057220 */ /* 0x000fc40000400000 */
[C---:B------:R-:W-:Y:S02]  /*7bc0*/  FMUL R144, R4.reuse, R144 ;  /* 0x0000009004907220 */ /* 0x040fe40000400000 */
[C---:B------:R-:W-:Y:S02]  /*7bd0*/  FMUL R6, R4.reuse, R157 ;  /* 0x0000009d04067220 */ /* 0x040fe40000400000 */
[C---:B------:R-:W-:Y:S01]  /*7be0*/  FMUL R81, R4.reuse, R156 ;  /* 0x0000009c04517220 */ /* 0x040fe20000400000 */
[----:B------:R-:W-:Y:S01]  /*7bf0*/  F2FP.BF16.PACK_AB R5, R5, R144 ;  /* 0x000000900505723e */ /* 0x000fe200000010ff */
[C---:B------:R-:W-:Y:S02]  /*7c00*/  FMUL R65, R4.reuse, R125 ;  /* 0x0000007d04417220 */ /* 0x040fe40000400000 */
[----:B------:R-:W-:Y:S01]  /*7c10*/  FMUL R66, R4, R124 ;  /* 0x0000007c04427220 */ /* 0x000fe20000400000 */
        /* <DEDUP_REMOVED lines=9> */
[----:B------:R-:W-:Y:S01]  /*7cb0*/  FADD R44, R44, -1 ;  /* 0xbf8000002c2c7421 */ /* 0x000fe20000000000 */
[----:B------:R-:W-:Y:S01]  /*7cc0*/  F2FP.BF16.PACK_AB R57, R73, R74 ;  /* 0x0000004a4939723e */ /* 0x000fe200000010ff */
[----:B------:R-:W-:Y:S01]  /*7cd0*/  FADD R37, R16, -1 ;  /* 0xbf80000010257421 */ /* 0x000fe20000000000 */
[----:B------:R-:W-:Y:S01]  /*7ce0*/  F2FP.BF16.PACK_AB R16, R59, R62 ;  /* 0x0000003e3b10723e */ /* 0x000fe200000010ff */
[----:B------:R-:W-:Y:S01]  /*7cf0*/  FADD R39, R39, -1 ;  /* 0xbf80000027277421 */ /* 0x000fe20000000000 */
[----:B------:R0:W-:Y:S01]  /*7d00*/  STS.128 [R28], R4 ;  /* 0x000000041c007388 */ /* 0x0001e20000000c00 */
[----:B------:R-:W-:Y:S01]  /*7d10*/  FADD R46, R46, -1 ;  /* 0xbf8000002e2e7421 */ /* 0x000fe20000000000 */
[----:B------:R-:W-:Y:S01]  /*7d20*/  F2FP.BF16.PACK_AB R62, R67, R68 ;  /* 0x00000044433e723e */ /* 0x000fe200000010ff */
[-C--:B------:R-:W-:Y:S01]  /*7d30*/  FFMA.FTZ R42, R37, R61.reuse, -0.16845393180847167969 ;  /* 0xbe2c7f30252a7423 */ /* 0x080fe2000001003d */
[----:B------:R-:W-:Y:S01]  /*7d40*/  STS.128 [R28+0x480], R16 ;  /* 0x000480101c007388 */ /* 0x000fe20000000c00 */
[----:B------:R-:W-:Y:S01]  /*7d50*/  F2FP.BF16.PACK_AB R56, R77, R78 ;  /* 0x0000004e4d38723e */ /* 0x000fe200000010ff */
[----:B------:R-:W-:Y:S01]  /*7d60*/  IMAD R55, R175, 0xa, RZ ;  /* 0x0000000aaf377824 */ /* 0x000fe200078e02ff */
[----:B------:R-:W-:Y:S01]  /*7d70*/  F2FP.BF16.PACK_AB R59, R65, R66 ;  /* 0x00000042413b723e */ /* 0x000fe200000010ff */
[----:B------:R-:W-:Y:S01]  /*7d80*/  FFMA.FTZ R42, R37, R42, 0.1716887056827545166 ;  /* 0x3e2fcf2a252a7423 */ /* 0x000fe2000001002a */
[----:B------:R-:W-:Y:S01]  /*7d90*/  BAR.SYNC.DEFER_BLOCKING 0x0 ;  /* 0x0000000000007b1d */ /* 0x000fe20000010000 */
[----:B------:R-:W-:Y:S01]  /*7da0*/  F2FP.BF16.PACK_AB R67, R47, R48 ;  /* 0x000000302f43723e */ /* 0x000fe200000010ff */
[----:B------:R-:W-:Y:S01]  /*7db0*/  IMAD R47, R175, 0x6, RZ ;  /* 0x00000006af2f7824 */ /* 0x000fe200078e02ff */
[----:B------:R-:W-:Y:S01]  /*7dc0*/  F2FP.BF16.PACK_AB R66, R49, R50 ;  /* 0x000000323142723e */ /* 0x000fe200000010ff */
[----:B------:R-:W-:Y:S01]  /*7dd0*/  FFMA.FTZ R42, R37, R42, -0.17900948226451873779 ;  /* 0xbe374e43252a7423 */ /* 0x000fe2000001002a */
[----:B------:R-:W-:Y:S01]  /*7de0*/  F2FP.BF16.PACK_AB R65, R51, R52 ;  /* 0x000000343341723e */ /* 0x000fe200000010ff */
[C---:B------:R-:W-:Y:S01]  /*7df0*/  IMAD R73, R175.reuse, 0x12, RZ ;  /* 0x00000012af497824 */ /* 0x040fe200078e02ff */
[----:B0-----:R-:W-:Y:S01]  /*7e00*/  @P4 MOV R6, 0x7f800000 ;  /* 0x7f80000000064802 */ /* 0x001fe20000000f00 */
[----:B------:R-:W-:Y:S01]  /*7e10*/  FFMA.FTZ R5, R44, R61, -0.16845393180847167969 ;  /* 0xbe2c7f302c057423 */ /* 0x000fe2000001003d */
[----:B------:R-:W-:Y:S01]  /*7e20*/  LEA R49, R175, -R175, 0x3 ;  /* 0x800000afaf317211 */ /* 0x000fe200078e18ff */
[-C--:B------:R-:W-:Y:S01]  /*7e30*/  FFMA.FTZ R4, R39, R61.reuse, -0.16845393180847167969 ;  /* 0xbe2c7f3027047423 */ /* 0x080fe2000001003d */
[----:B------:R-:W-:Y:S01]  /*7e40*/  SHF.L.U32 R51, R175, 0x3, RZ ;  /* 0x00000003af337819 */ /* 0x000fe200000006ff */
[----:B------:R-:W-:Y:S01]  /*7e50*/  FFMA.FTZ R7, R46, R61, -0.16845393180847167969 ;  /* 0xbe2c7f302e077423 */ /* 0x000fe2000001003d */
[----:B------:R-:W-:Y:S01]  /*7e60*/  F2FP.BF16.PACK_AB R61, R71, R72 ;  /* 0x00000048473d723e */ /* 0x000fe200000010ff */
[----:B------:R-:W-:Y:S01]  /*7e70*/  FFMA.FTZ R5, R44, R5, 0.1716887056827545166 ;  /* 0x3e2fcf2a2c057423 */ /* 0x000fe20000010005 */
[----:B------:R-:W-:Y:S01]  /*7e80*/  LEA R71, R175, R175, 0x4 ;  /* 0x000000afaf477211 */ /* 0x000fe200078e20ff */
[----:B------:R-:W-:-:S02]  /*7e90*/  FFMA.FTZ R4, R39, R4, 0.1716887056827545166 ;  /* 0x3e2fcf2a27047423 */ /* 0x000fc40000010004 */
[----:B------:R-:W-:Y:S02]  /*7ea0*/  FFMA.FTZ R7, R46, R7, 0.1716887056827545166 ;  /* 0x3e2fcf2a2e077423 */ /* 0x000fe40000010007 */
[----:B------:R-:W-:Y:S02]  /*7eb0*/  FFMA.FTZ R5, R44, R5, -0.17900948226451873779 ;  /* 0xbe374e432c057423 */ /* 0x000fe40000010005 */
[----:B------:R-:W-:Y:S02]  /*7ec0*/  FFMA.FTZ R4, R39, R4, -0.17900948226451873779 ;  /* 0xbe374e4327047423 */ /* 0x000fe40000010004 */
[----:B------:R-:W-:Y:S01]  /*7ed0*/  FFMA.FTZ R7, R46, R7, -0.17900948226451873779 ;  /* 0xbe374e432e077423 */ /* 0x000fe20000010007 */
[----:B------:R-:W0:Y:S01]  /*7ee0*/  LDS.128 R16, [R36] ;  /* 0x0000000024107984 */ /* 0x000e220000000c00 */
[----:B------:R-:W-:Y:S02]  /*7ef0*/  FFMA.FTZ R5, R44, R5, 0.20512372255325317383 ;  /* 0x3e520bf42c057423 */ /* 0x000fe40000010005 */
[----:B------:R-:W-:Y:S01]  /*7f00*/  FFMA.FTZ R42, R37, R42, 0.20512372255325317383 ;  /* 0x3e520bf4252a7423 */ /* 0x000fe2000001002a */
[----:B------:R-:W-:Y:S01]  /*7f10*/  LDS.128 R8, [R120] ;  /* 0x0000000078087984 */ /* 0x000fe20000000c00 */
[----:B------:R-:W-:-:S02]  /*7f20*/  FFMA.FTZ R4, R39, R4, 0.20512372255325317383 ;  /* 0x3e520bf427047423 */ /* 0x000fc40000010004 */
[----:B------:R-:W-:Y:S02]  /*7f30*/  FFMA.FTZ R7, R46, R7, 0.20512372255325317383 ;  /* 0x3e520bf42e077423 */ /* 0x000fe40000010007 */
[----:B------:R-:W-:Y:S02]  /*7f40*/  FFMA.FTZ R5, R44, R5, -0.24046532809734344482 ;  /* 0xbe763c8b2c057423 */ /* 0x000fe40000010005 */
[----:B------:R-:W-:Y:S02]  /*7f50*/  FFMA.FTZ R42, R37, R42, -0.24046532809734344482 ;  /* 0xbe763c8b252a7423 */ /* 0x000fe4000001002a */
[----:B------:R-:W-:Y:S02]  /*7f60*/  FFMA.FTZ R4, R39, R4, -0.24046532809734344482 ;  /* 0xbe763c8b27047423 */ /* 0x000fe40000010004 */
[----:B------:R-:W-:Y:S02]  /*7f70*/  FFMA.FTZ R7, R46, R7, -0.24046532809734344482 ;  /* 0xbe763c8b2e077423 */ /* 0x000fe40000010007 */
[----:B------:R-:W-:-:S02]  /*7f80*/  FFMA.FTZ R5, R44, R5, 0.28857114911079406738 ;  /* 0x3e93bf992c057423 */ /* 0x000fc40000010005 */
[----:B------:R-:W-:Y:S02]  /*7f90*/  FFMA.FTZ R42, R37, R42, 0.28857114911079406738 ;  /* 0x3e93bf99252a7423 */ /* 0x000fe4000001002a */
[----:B------:R-:W-:Y:S02]  /*7fa0*/  FFMA.FTZ R4, R39, R4, 0.28857114911079406738 ;  /* 0x3e93bf9927047423 */ /* 0x000fe40000010004 */
[----:B------:R-:W-:Y:S02]  /*7fb0*/  FFMA.FTZ R7, R46, R7, 0.28857114911079406738 ;  /* 0x3e93bf992e077423 */ /* 0x000fe40000010007 */
[----:B------:R-:W-:Y:S02]  /*7fc0*/  FFMA.FTZ R5, R44, R5, -0.36067417263984680176 ;  /* 0xbeb8aa492c057423 */ /* 0x000fe40000010005 */
[----:B------:R-:W-:Y:S02]  /*7fd0*/  FFMA.FTZ R42, R37, R42, -0.36067417263984680176 ;  /* 0xbeb8aa49252a7423 */ /* 0x000fe4000001002a */
[----:B------:R-:W-:-:S02]  /*7fe0*/  FFMA.FTZ R4, R39, R4, -0.36067417263984680176 ;  /* 0xbeb8aa4927047423 */ /* 0x000fc40000010004 */
[----:B------:R-:W-:Y:S02]  /*7ff0*/  FFMA.FTZ R7, R46, R7, -0.36067417263984680176 ;  /* 0xbeb8aa492e077423 */ /* 0x000fe40000010007 */
[----:B------:R-:W-:Y:S02]  /*8000*/  FFMA.FTZ R5, R44, R5, 0.48089820146560668945 ;  /* 0x3ef6384a2c057423 */ /* 0x000fe40000010005 */
[----:B------:R-:W-:Y:S02]  /*8010*/  FFMA.FTZ R42, R37, R42, 0.48089820146560668945 ;  /* 0x3ef6384a252a7423 */ /* 0x000fe4000001002a */
[----:B------:R-:W-:Y:S02]  /*8020*/  FFMA.FTZ R4, R39, R4, 0.48089820146560668945 ;  /* 0x3ef6384a27047423 */ /* 0x000fe40000010004 */
[----:B------:R-:W-:Y:S02]  /*8030*/  FFMA.FTZ R7, R46, R7, 0.48089820146560668945 ;  /* 0x3ef6384a2e077423 */ /* 0x000fe40000010007 */
[----:B------:R-:W-:-:S02]  /*8040*/  FFMA.FTZ R5, R44, R5, -0.72134751081466674805 ;  /* 0xbf38aa3b2c057423 */ /* 0x000fc40000010005 */
[----:B------:R-:W-:Y:S02]  /*8050*/  FFMA.FTZ R42, R37, R42, -0.72134751081466674805 ;  /* 0xbf38aa3b252a7423 */ /* 0x000fe4000001002a */
[----:B------:R-:W-:Y:S02]  /*8060*/  FFMA.FTZ R4, R39, R4, -0.72134751081466674805 ;  /* 0xbf38aa3b27047423 */ /* 0x000fe40000010004 */
[----:B------:R-:W-:Y:S02]  /*8070*/  FFMA.FTZ R7, R46, R7, -0.72134751081466674805 ;  /* 0xbf38aa3b2e077423 */ /* 0x000fe40000010007 */
[----:B------:R-:W-:Y:S02]  /*8080*/  FMUL R5, R44, R5 ;  /* 0x000000052c057220 */ /* 0x000fe40000400000 */
[----:B------:R-:W-:Y:S02]  /*8090*/  FMUL R42, R37, R42 ;  /* 0x0000002a252a7220 */ /* 0x000fe40000400000 */
[----:B------:R-:W-:-:S02]  /*80a0*/  FMUL R4, R39, R4 ;  /* 0x0000000427047220 */ /* 0x000fc40000400000 */
[----:B------:R-:W-:Y:S02]  /*80b0*/  FMUL R7, R46, R7 ;  /* 0x000000072e077220 */ /* 0x000fe40000400000 */
[----:B------:R-:W-:Y:S02]  /*80c0*/  FMUL R5, R44, R5 ;  /* 0x000000052c057220 */ /* 0x000fe40000400000 */
[----:B------:R-:W-:Y:S02]  /*80d0*/  FMUL R42, R37, R42 ;  /* 0x0000002a252a7220 */ /* 0x000fe40000400000 */
[----:B------:R-:W-:Y:S02]  /*80e0*/  FMUL R4, R39, R4 ;  /* 0x0000000427047220 */ /* 0x000fe40000400000 */
[----:B------:R-:W-:Y:S02]  /*80f0*/  FMUL R7, R46, R7 ;  /* 0x000000072e077220 */ /* 0x000fe40000400000 */
[----:B------:R-:W-:Y:S01]  /*8100*/  FFMA.FTZ R44, R44, 1.4426950216293334961, R5 ;  /* 0x3fb8aa3b2c2c7823 */ /* 0x000fe20000010005 */
[----:B------:R-:W-:Y:S01]  /*8110*/  @P0 MOV R5, 0x7f800000 ;  /* 0x7f80000000050802 */ /* 0x000fe20000000f00 */
[----:B------:R-:W-:-:S02]  /*8120*/  FFMA.FTZ R37, R37, 1.4426950216293334961, R42 ;  /* 0x3fb8aa3b25257823 */ /* 0x000fc4000001002a */
[----:B------:R-:W-:Y:S01]  /*8130*/  FFMA.FTZ R4, R39, 1.4426950216293334961, R4 ;  /* 0x3fb8aa3b27047823 */ /* 0x000fe20000010004 */
[----:B------:R-:W-:Y:S01]  /*8140*/  SHF.L.U32 R39, R175, 0x2, RZ ;  /* 0x00000002af277819 */ /* 0x000fe200000006ff */
[----:B------:R-:W-:Y:S02]  /*8150*/  FFMA.FTZ R46, R46, 1.4426950216293334961, R7 ;  /* 0x3fb8aa3b2e2e7823 */ /* 0x000fe40000010007 */
[----:B------:R-:W-:Y:S01]  /*8160*/  FADD R40, R40, R37 ;  /* 0x0000002528287221 */ /* 0x000fe20000000000 */
[----:B------:R-:W-:Y:S01]  /*8170*/  LOP3.LUT R37, R36, 0x60, RZ, 0x3c, !PT ;  /* 0x0000006024257812 */ /* 0x000fe200078e3cff */
[----:B------:R-:W-:Y:S01]  /*8180*/  FADD R42, R43, R4 ;  /* 0x000000042b2a7221 */ /* 0x000fe20000000000 */
[----:B------:R-:W-:Y:S01]  /*8190*/  @P1 MOV R4, 0x7f800000 ;  /* 0x7f80000000041802 */ /* 0x000fe20000000f00 */
[----:B------:R-:W-:Y:S01]  /*81a0*/  FADD R43, R45, R46 ;  /* 0x0000002e2d2b7221 */ /* 0x000fe20000000000 */
[----:B------:R-:W-:Y:S01]  /*81b0*/  LEA R45, R175, R175, 0x2 ;  /* 0x000000afaf2d7211 */ /* 0x000fe200078e10ff */
[----:B------:R-:W-:Y:S01]  /*81c0*/  @P0 FFMA.FTZ R40, R20, R5, +INF ;  /* 0x7f80000014280423 */ /* 0x000fe20000010005 */
[----:B------:R-:W-:Y:S01]  /*81d0*/  @P5 MOV R5, 0x7f800000 ;  /* 0x7f80000000055802 */ /* 0x000fe20000000f00 */
[C---:B------:R-:W-:Y:S01]  /*81e0*/  @P4 FFMA.FTZ R43, R29.reuse, R6, +INF ;  /* 0x7f8000001d2b4423 */ /* 0x040fe20000010006 */
[----:B------:R-:W-:Y:S01]  /*81f0*/  FSETP.NEU.AND P0, PT, R29, RZ, PT ;  /* 0x000000ff1d00720b */ /* 0x000fe20003f0d000 */
[----:B------:R-:W-:Y:S01]  /*8200*/  FADD R41, R41, R44 ;  /* 0x0000002c29297221 */ /* 0x000fe20000000000 */
[----:B------:R-:W-:Y:S01]  /*8210*/  LOP3.LUT R29, R36, 0x20, RZ, 0x3c, !PT ;  /* 0x00000020241d7812 */ /* 0x000fe200078e3cff */
[----:B------:R-:W-:Y:S01]  /*8220*/  @P1 FFMA.FTZ R41, R21, R4, +INF ;  /* 0x7f80000015291423 */ /* 0x000fe20000010004 */
[----:B------:R-:W-:Y:S01]  /*8230*/  F2FP.BF16.PACK_AB R21, R33, R34 ;  /* 0x000000222115723e */ /* 0x000fe200000010ff */
[C---:B------:R-:W-:Y:S01]  /*8240*/  @P5 FFMA.FTZ R42, R22.reuse, R5, +INF ;  /* 0x7f800000162a5423 */ /* 0x040fe20000010005 */
[C---:B------:R-:W-:Y:S01]  /*8250*/  SHF.L.U32 R33, R175.reuse, 0x1, RZ ;  /* 0x00000001af217819 */ /* 0x040fe200000006ff */
[----:B------:R-:W1:Y:S01]  /*8260*/  LDS.128 R12, [R29] ;  /* 0x000000001d0c7984 */ /* 0x000e620000000c00 */
[----:B------:R-:W-:Y:S01]  /*8270*/  FSETP.NEU.AND P1, PT, R22, RZ, PT ;  /* 0x000000ff1600720b */ /* 0x000fe20003f2d000 */
[----:B------:R-:W-:Y:S01]  /*8280*/  IMAD R77, R175, 0x14, RZ ;  /* 0x00000014af4d7824 */ /* 0x000fe200078e02ff */
[----:B------:R-:W-:Y:S01]  /*8290*/  F2FP.BF16.PACK_AB R22, R31, R32 ;  /* 0x000000201f16723e */ /* 0x000fe200000010ff */
[----:B------:R-:W2:Y:S01]  /*82a0*/  LDS.128 R4, [R37] ;  /* 0x0000000025047984 */ /* 0x000ea20000000c00 */
[----:B------:R-:W-:Y:S01]  /*82b0*/  IADD3 R30, P4, R33, R26, RZ ;  /* 0x0000001a211e7210 */ /* 0x000fe20007f9e0ff */
[----:B------:R-:W-:Y:S01]  /*82c0*/  IMAD R85, R175, 0x16, RZ ;  /* 0x00000016af557824 */ /* 0x000fe200078e02ff */
[----:B------:R-:W-:Y:S01]  /*82d0*/  F2FP.BF16.PACK_AB R20, R35, R38 ;  /* 0x000000262314723e */ /* 0x000fe200000010ff */
[----:B------:R-:W-:Y:S01]  /*82e0*/  BAR.SYNC.DEFER_BLOCKING 0x0 ;  /* 0x0000000000007b1d */ /* 0x000fe20000010000 */
[CC--:B------:R-:W-:Y:S01]  /*82f0*/  LEA R32, P5, R175.reuse, R26.reuse, 0x2 ;  /* 0x0000001aaf207211 */ /* 0x0c0fe200078a10ff */
[C---:B------:R-:W-:Y:S01]  /*8300*/  IMAD R89, R175.reuse, 0x18, RZ ;  /* 0x00000018af597824 */ /* 0x040fe200078e02ff */
[C---:B------:R-:W-:Y:S01]  /*8310*/  LEA R35, R175.reuse, R175, 0x1 ;  /* 0x000000afaf237211 */ /* 0x040fe200078e08ff */
[----:B------:R-:W-:Y:S01]  /*8320*/  IMAD R93, R175, 0x1a, RZ ;  /* 0x0000001aaf5d7824 */ /* 0x000fe200078e02ff */
[-C--:B------:R-:W-:Y:S01]  /*8330*/  IADD3 R34, P6, R47, R26.reuse, RZ ;  /* 0x0000001a2f227210 */ /* 0x080fe20007fde0ff */
[C---:B------:R-:W-:Y:S01]  /*8340*/  IMAD R97, R175.reuse, 0x1c, RZ ;  /* 0x0000001caf617824 */ /* 0x040fe200078e02ff */
[CC--:B------:R-:W-:Y:S01]  /*8350*/  LEA.HI.X.SX32 R31, R175.reuse, R27.reuse, 0x1, P4 ;  /* 0x0000001baf1f7211 */ /* 0x0c0fe200020f0eff */
[C---:B------:R-:W-:Y:S01]  /*8360*/  IMAD R101, R175.reuse, 0x1e, RZ ;  /* 0x0000001eaf657824 */ /* 0x040fe200078e02ff */
[CC--:B------:R-:W-:Y:S01]  /*8370*/  LEA R38, P4, R175.reuse, R26.reuse, 0x3 ;  /* 0x0000001aaf267211 */ /* 0x0c0fe200078818ff */
[----:B------:R-:W-:Y:S01]  /*8380*/  IMAD R109, R175, 0x22, RZ ;  /* 0x00000022af6d7824 */ /* 0x000fe200078e02ff */
[-C--:B------:R-:W-:Y:S01]  /*8390*/  LEA.HI.X.SX32 R33, R33, R27.reuse, 0x1, P5 ;  /* 0x0000001b21217211 */ /* 0x080fe200028f0eff */
        /* <DEDUP_REMOVED lines=8> */
[C---:B------:R-:W-:Y:S01]  /*8420*/  IMAD R75, R175.reuse, 0x13, RZ ;  /* 0x00000013af4b7824 */ /* 0x040fe200078e02ff */
[C---:B------:R-:W-:Y:S01]  /*8430*/  LEA R50, P5, R175.reuse, R26, 0x4 ;  /* 0x0000001aaf327211 */ /* 0x040fe200078a20ff */
[----:B------:R-:W-:Y:S01]  /*8440*/  IMAD R131, R175, 0x2c, RZ ;  /* 0x0000002caf837824 */ /* 0x000fe200078e02ff */
[----:B------:R-:W-:Y:S01]  /*8450*/  FSEL R43, R43, -INF , P0 ;  /* 0xff8000002b2b7808 */ /* 0x000fe20000000000 */
[----:B------:R3:W-:Y:S01]  /*8460*/  STS.128 [R28], R56 ;  /* 0x000000381c007388 */ /* 0x0007e20000000c00 */
[----:B------:R-:W-:Y:S01]  /*8470*/  LEA.HI.X.SX32 R51, R51, R27, 0x1, P5 ;  /* 0x0000001b33337211 */ /* 0x000fe200028f0eff */
[----:B------:R-:W-:-:S02]  /*8480*/  IMAD R83, R175, 0x15, RZ ;  /* 0x00000015af537824 */ /* 0x000fc400078e02ff */
[----:B------:R4:W-:Y:S01]  /*8490*/  STS.128 [R28+0x80], R60 ;  /* 0x0000803c1c007388 */ /* 0x0009e20000000c00 */
[C---:B------:R-:W-:Y:S02]  /*84a0*/  IMAD R143, R175.reuse, 0x2e, RZ ;  /* 0x0000002eaf8f7824 */ /* 0x040fe400078e02ff */
[C---:B------:R-:W-:Y:S01]  /*84b0*/  IMAD R155, R175.reuse, 0x30, RZ ;  /* 0x00000030af9b7824 */ /* 0x040fe200078e02ff */
[----:B------:R5:W-:Y:S01]  /*84c0*/  STS.128 [R28+0x400], R64 ;  /* 0x000400401c007388 */ /* 0x000be20000000c00 */
[C---:B------:R-:W-:Y:S02]  /*84d0*/  IMAD R87, R175.reuse, 0x17, RZ ;  /* 0x00000017af577824 */ /* 0x040fe400078e02ff */
[C---:B------:R-:W-:Y:S01]  /*84e0*/  IMAD R159, R175.reuse, 0x32, RZ ;  /* 0x00000032af9f7824 */ /* 0x040fe200078e02ff */
[----:B------:R-:W-:Y:S01]  /*84f0*/  STS.128 [R28+0x480], R20 ;  /* 0x000480141c007388 */ /* 0x000fe20000000c00 */
[C---:B------:R-:W-:Y:S02]  /*8500*/  IMAD R163, R175.reuse, 0x34, RZ ;  /* 0x00000034afa37824 */ /* 0x040fe400078e02ff */
[----:B------:R-:W-:Y:S01]  /*8510*/  IMAD R167, R175, 0x36, RZ ;  /* 0x00000036afa77824 */ /* 0x000fe200078e02ff */
[----:B---3--:R-:W-:Y:S01]  /*8520*/  IADD3 R56, P5, R85, R26, RZ ;  /* 0x0000001a55387210 */ /* 0x008fe20007fbe0ff */
[C---:B------:R-:W-:Y:S01]  /*8530*/  IMAD R59, R175.reuse, 0xc, RZ ;  /* 0x0000000caf3b7824 */ /* 0x040fe200078e02ff */
[----:B------:R-:W-:Y:S01]  /*8540*/  BAR.SYNC.DEFER_BLOCKING 0x0 ;  /* 0x0000000000007b1d */ /* 0x000fe20000010000 */
[----:B------:R-:W-:-:S02]  /*8550*/  IMAD R57, R175, 0xb, RZ ;  /* 0x0000000baf397824 */ /* 0x000fc400078e02ff */
[----:B----4-:R-:W-:Y:S01]  /*8560*/  IMAD R63, R175, 0xe, RZ ;  /* 0x0000000eaf3f7824 */ /* 0x010fe200078e02ff */
        /* <DEDUP_REMOVED lines=24> */
[----:B------:R-:W-:Y:S01]  /*86f0*/  LEA.HI.X.SX32 R59, R59, R27, 0x1, P6 ;  /* 0x0000001b3b3b7211 */ /* 0x000fe200030f0eff */
[C---:B------:R-:W-:Y:S01]  /*8700*/  IMAD R111, R175.reuse, 0x23, RZ ;  /* 0x00000023af6f7824 */ /* 0x040fe200078e02ff */
[C---:B-----5:R-:W-:Y:S01]  /*8710*/  LEA R65, R175.reuse, -R175, 0x4 ;  /* 0x800000afaf417211 */ /* 0x060fe200078e20ff */
[----:B------:R-:W-:Y:S01]  /*8720*/  IMAD R185, R175, 0x4a, RZ ;  /* 0x0000004aafb97824 */ /* 0x000fe200078e02ff */
[-C--:B------:R-:W-:Y:S01]  /*8730*/  IADD3 R68, P6, R101, R26.reuse, RZ ;  /* 0x0000001a65447210 */ /* 0x080fe20007fde0ff */
[----:B------:R-:W-:Y:S01]  /*8740*/  IMAD R187, R175, 0x4c, RZ ;  /* 0x0000004cafbb7824 */ /* 0x000fe200078e02ff */
[-C--:B------:R-:W-:Y:S01]  /*8750*/  LEA.HI.X.SX32 R61, R61, R27.reuse, 0x1, P4 ;  /* 0x0000001b3d3d7211 */ /* 0x080fe200020f0eff */
[C---:B------:R-:W-:Y:S01]  /*8760*/  IMAD R189, R175.reuse, 0x4e, RZ ;  /* 0x0000004eafbd7824 */ /* 0x040fe200078e02ff */
[C---:B------:R-:W-:Y:S01]  /*8770*/  SHF.L.U32 R67, R175.reuse, 0x4, RZ ;  /* 0x00000004af437819 */ /* 0x040fe200000006ff */
        /* <DEDUP_REMOVED lines=74> */
[----:B0-----:R1:W-:Y:S01]  /*8c20*/  STG.E.U16 [R26.64], R16 ;  /* 0x000000101a007986 */ /* 0x0013e2000c101504 */
[-C--:B------:R-:W-:Y:S01]  /*8c30*/  LEA.HI.X.SX32 R99, R105, R27.reuse, 0x1, P5 ;  /* 0x0000001b69637211 */ /* 0x080fe200028f0eff */
[----:B------:R-:W-:Y:S01]  /*8c40*/  FFMA R43, R43, 0.69314718246459960938, R0 ;  /* 0x3f3172182b2b7823 */ /* 0x000fe20000000000 */
[----:B------:R-:W-:Y:S01]  /*8c50*/  IADD3 R104, P5, R181, R26, RZ ;  /* 0x0000001ab5687210 */ /* 0x000fe20007fbe0ff */
[----:B------:R-:W-:Y:S01]  /*8c60*/  IMAD R0, R172, c[0x0][0x1cc], RZ ;  /* 0x00007300ac007a24 */ /* 0x000fe200078e02ff */
[----:B------:R-:W-:-:S02]  /*8c70*/  LEA.HI.X.SX32 R101, R107, R27, 0x1, P6 ;  /* 0x0000001b6b657211 */ /* 0x000fc400030f0eff */
[-C--:B------:R-:W-:Y:S02]  /*8c80*/  IADD3 R106, P6, R183, R26.reuse, RZ ;  /* 0x0000001ab76a7210 */ /* 0x080fe40007fde0ff */
[-C--:B------:R-:W-:Y:S02]  /*8c90*/  LEA.HI.X.SX32 R103, R109, R27.reuse, 0x1, P4 ;  /* 0x0000001b6d677211 */ /* 0x080fe400020f0eff */
[-C--:B------:R-:W-:Y:S02]  /*8ca0*/  IADD3 R108, P4, R185, R26.reuse, RZ ;  /* 0x0000001ab96c7210 */ /* 0x080fe40007f9e0ff */
[-C--:B------:R-:W-:Y:S02]  /*8cb0*/  LEA.HI.X.SX32 R105, R111, R27.reuse, 0x1, P5 ;  /* 0x0000001b6f697211 */ /* 0x080fe400028f0eff */
[----:B------:R-:W-:Y:S02]  /*8cc0*/  IADD3 R110, P5, R187, R26, RZ ;  /* 0x0000001abb6e7210 */ /* 0x000fe40007fbe0ff */
        /* <DEDUP_REMOVED lines=49> */
[----:B------:R-:W-:Y:S02]  /*8fe0*/  IADD3 R134, P6, R141, R26, RZ ;  /* 0x0000001a8d867210 */ /* 0x000fe40007fde0ff */
[-C--:B------:R-:W-:Y:S02]  /*8ff0*/  LEA.HI.X.SX32 R141, R133, R27.reuse, 0x1, P4 ;  /* 0x0000001b858d7211 */ /* 0x080fe400020f0eff */
[-C--:B------:R-:W-:Y:S02]  /*9000*/  LEA.HI.X.SX32 R133, R135, R27.reuse, 0x1, P5 ;  /* 0x0000001b87857211 */ /* 0x080fe400028f0eff */
[----:B------:R-:W-:Y:S02]  /*9010*/  LEA.HI.X.SX32 R135, R121, R27, 0x1, P6 ;  /* 0x0000001b79877211 */ /* 0x000fe400030f0eff */
[----:B------:R-:W-:Y:S02]  /*9020*/  PRMT R121, R16, 0x7632, R121 ;  /* 0x0000763210797816 */ /* 0x000fe40000000079 */
[----:B-1----:R-:W-:-:S02]  /*9030*/  PRMT R27, R12, 0x7632, R27 ;  /* 0x000076320c1b7816 */ /* 0x002fc4000000001b */
[----:B------:R-:W-:Y:S01]  /*9040*/  PRMT R22, R8, 0x7632, R22 ;  /* 0x0000763208167816 */ /* 0x000fe20000000016 */
[----:B------:R-:W-:Y:S01]  /*9050*/  STG.E.U16 [R30.64], R121 ;  /* 0x000000791e007986 */ /* 0x000fe2000c101504 */
[----:B--2---:R-:W-:Y:S02]  /*9060*/  PRMT R20, R4, 0x7632, R20 ;  /* 0x0000763204147816 */ /* 0x004fe40000000014 */
[----:B------:R-:W-:Y:S01]  /*9070*/  PRMT R26, R17, 0x7632, R26 ;  /* 0x00007632111a7816 */ /* 0x000fe2000000001a */
[----:B------:R0:W-:Y:S01]  /*9080*/  STG.E.U16 [R32.64], R12 ;  /* 0x0000000c20007986 */ /* 0x0001e2000c101504 */
[----:B------:R-:W-:-:S03]  /*9090*/  PRMT R28, R13, 0x7632, R28 ;  /* 0x000076320d1c7816 */ /* 0x000fc6000000001c */
[----:B------:R-:W-:Y:S04]  /*90a0*/  STG.E.U16 [R34.64], R27 ;  /* 0x0000001b22007986 */ /* 0x000fe8000c101504 */
[----:B------:R1:W-:Y:S04]  /*90b0*/  STG.E.U16 [R38.64], R8 ;  /* 0x0000000826007986 */ /* 0x0003e8000c101504 */
[----:B------:R2:W-:Y:S01]  /*90c0*/  STG.E.U16 [R44.64], R22 ;  /* 0x000000162c007986 */ /* 0x0005e2000c101504 */
[----:B0-----:R-:W-:-:S03]  /*90d0*/  PRMT R12, R5, 0x7632, R12 ;  /* 0x00007632050c7816 */ /* 0x001fc6000000000c */
[----:B------:R0:W-:Y:S04]  /*90e0*/  STG.E.U16 [R46.64], R4 ;  /* 0x000000042e007986 */ /* 0x0001e8000c101504 */
[----:B------:R3:W-:Y:S01]  /*90f0*/  STG.E.U16 [R48.64], R20 ;  /* 0x0000001430007986 */ /* 0x0007e2000c101504 */
[----:B-1----:R-:W-:-:S03]  /*9100*/  PRMT R8, R9, 0x7632, R8 ;  /* 0x0000763209087816 */ /* 0x002fc60000000008 */
[----:B------:R-:W-:Y:S01]  /*9110*/  STG.E.U16 [R50.64], R17 ;  /* 0x0000001132007986 */ /* 0x000fe2000c101504 */
[----:B--2---:R-:W-:-:S03]  /*9120*/  PRMT R44, R15, 0x7632, R44 ;  /* 0x000076320f2c7816 */ /* 0x004fc6000000002c */
[----:B------:R-:W-:Y:S01]  /*9130*/  STG.E.U16 [R52.64], R26 ;  /* 0x0000001a34007986 */ /* 0x000fe2000c101504 */
[----:B0-----:R-:W-:Y:S02]  /*9140*/  PRMT R4, R18, 0x7632, R4 ;  /* 0x0000763212047816 */ /* 0x001fe40000000004 */
[----:B------:R-:W-:Y:S01]  /*9150*/  PRMT R46, R11, 0x7632, R46 ;  /* 0x000076320b2e7816 */ /* 0x000fe2000000002e */
[----:B------:R0:W-:Y:S01]  /*9160*/  STG.E.U16 [R54.64], R13 ;  /* 0x0000000d36007986 */ /* 0x0001e2000c101504 */
[----:B---3--:R-:W-:-:S03]  /*9170*/  PRMT R48, R7, 0x7632, R48 ;  /* 0x0000763207307816 */ /* 0x008fc60000000030 */
[----:B------:R-:W1:Y:S04]  /*9180*/  LDS.128 R20, [R36] ;  /* 0x0000000024147984 */ /* 0x000e680000000c00 */
[----:B------:R-:W-:Y:S04]  /*9190*/  STG.E.U16 [R56.64], R28 ;  /* 0x0000001c38007986 */ /* 0x000fe8000c101504 */
[----:B------:R-:W2:Y:S01]  /*91a0*/  LDS.128 R28, [R29] ;  /* 0x000000001d1c7984 */ /* 0x000ea20000000c00 */
[----:B0-----:R-:W-:-:S03]  /*91b0*/  PRMT R13, R14, 0x7632, R13 ;  /* 0x000076320e0d7816 */ /* 0x001fc6000000000d */
[----:B------:R-:W0:Y:S04]  /*91c0*/  LDS.128 R32, [R120] ;  /* 0x0000000078207984 */ /* 0x000e280000000c00 */
[----:B------:R-:W3:Y:S04]  /*91d0*/  LDS.128 R36, [R37] ;  /* 0x0000000025247984 */ /* 0x000ee80000000c00 */
[----:B------:R-:W-:Y:S04]  /*91e0*/  STG.E.U16 [R58.64], R9 ;  /* 0x000000093a007986 */ /* 0x000fe8000c101504 */
[----:B------:R4:W-:Y:S04]  /*91f0*/  STG.E.U16 [R60.64], R8 ;  /* 0x000000083c007986 */ /* 0x0009e8000c101504 */
[----:B------:R5:W-:Y:S04]  /*9200*/  STG.E.U16 [R62.64], R5 ;  /* 0x000000053e007986 */ /* 0x000be8000c101504 */
[----:B------:R-:W-:Y:S04]  /*9210*/  STG.E.U16 [R68.64], R12 ;  /* 0x0000000c44007986 */ /* 0x000fe8000c101504 */
[----:B------:R-:W-:Y:S01]  /*9220*/  STG.E.U16 [R78.64], R18 ;  /* 0x000000124e007986 */ /* 0x000fe2000c101504 */
[----:B----4-:R-:W-:-:S03]  /*9230*/  PRMT R8, R10, 0x7632, R8 ;  /* 0x000076320a087816 */ /* 0x010fc60000000008 */
[----:B------:R4:W-:Y:S01]  /*9240*/  STG.E.U16 [R70.64], R4 ;  /* 0x0000000446007986 */ /* 0x0009e2000c101504 */
[----:B-----5:R-:W-:Y:S02]  /*9250*/  PRMT R5, R6, 0x7632, R5 ;  /* 0x0000763206057816 */ /* 0x020fe40000000005 */
[----:B-1----:R-:W-:Y:S01]  /*9260*/  PRMT R50, R20, 0x7632, R50 ;  /* 0x0000763214327816 */ /* 0x002fe20000000032 */
[----:B------:R-:W-:Y:S01]  /*9270*/  STG.E.U16 [R80.64], R14 ;  /* 0x0000000e50007986 */ /* 0x000fe2000c101504 */
[----:B------:R-:W-:-:S03]  /*9280*/  PRMT R58, R21, 0x7632, R58 ;  /* 0x00007632153a7816 */ /* 0x000fc6000000003a */
[----:B------:R-:W-:Y:S01]  /*9290*/  STG.E.U16 [R72.64], R13 ;  /* 0x0000000d48007986 */ /* 0x000fe2000c101504 */
[----:B--2---:R-:W-:Y:S02]  /*92a0*/  PRMT R52, R28, 0x7632, R52 ;  /* 0x000076321c347816 */ /* 0x004fe40000000034 */
[----:B------:R-:W-:Y:S01]  /*92b0*/  PRMT R61, R29, 0x7632, R61 ;  /* 0x000076321d3d7816 */ /* 0x000fe2000000003d */
[----:B------:R1:W-:Y:S01]  /*92c0*/  STG.E.U16 [R64.64], R10 ;  /* 0x0000000a40007986 */ /* 0x0003e2000c101504 */
[----:B----4-:R-:W-:Y:S02]  /*92d0*/  PRMT R4, R19, 0x7632, R4 ;  /* 0x0000763213047816 */ /* 0x010fe40000000004 */
[----:B0-----:R-:W-:Y:S01]  /*92e0*/  PRMT R54, R32, 0x7632, R54 ;  /* 0x0000763220367816 */ /* 0x001fe20000000036 */
[----:B------:R-:W-:Y:S01]  /*92f0*/  STG.E.U16 [R74.64], R8 ;  /* 0x000000084a007986 */ /* 0x000fe2000c101504 */
[----:B---3--:R-:W-:Y:S02]  /*9300*/  PRMT R56, R36, 0x7632, R56 ;  /* 0x0000763224387816 */ /* 0x008fe40000000038 */
[----:B------:R-:W-:Y:S01]  /*9310*/  PRMT R63, R33, 0x7632, R63 ;  /* 0x00007632213f7816 */ /* 0x000fe2000000003f */
[----:B------:R0:W-:Y:S01]  /*9320*/  STG.E.U16 [R66.64], R6 ;  /* 0x0000000642007986 */ /* 0x0001e2000c101504 */
[----:B------:R-:W-:-:S02]  /*9330*/  PRMT R71, R22, 0x7632, R71 ;  /* 0x0000763216477816 */ /* 0x000fc40000000047 */
[----:B------:R-:W-:Y:S01]  /*9340*/  PRMT R79, R34, 0x7632, R79 ;  /* 0x00007632224f7816 */ /* 0x000fe2000000004f */
[----:B------:R2:W-:Y:S01]  /*9350*/  STG.E.U16 [R76.64], R5 ;  /* 0x000000054c007986 */ /* 0x0005e2000c101504 */
[----:B-1----:R-:W-:Y:S02]  /*9360*/  PRMT R65, R37, 0x7632, R65 ;  /* 0x0000763225417816 */ /* 0x002fe40000000041 */
[----:B------:R-:W-:Y:S01]  /*9370*/  PRMT R81, R38, 0x7632, R81 ;  /* 0x0000763226517816 */ /* 0x000fe20000000051 */
[----:B------:R1:W-:Y:S01]  /*9380*/  STG.E.U16 [R82.64], R19 ;  /* 0x0000001352007986 */ /* 0x0003e2000c101504 */
[----:B------:R-:W-:Y:S02]  /*9390*/  PRMT R72, R31, 0x7632, R72 ;  /* 0x000076321f487816 */ /* 0x000fe40000000048 */
[----:B------:R-:W-:Y:S01]  /*93a0*/  PRMT R70, R35, 0x7632, R70 ;  /* 0x0000763223467816 */ /* 0x000fe20000000046 */
[----:B------:R3:W-:Y:S01]  /*93b0*/  STG.E.U16 [R84.64], R4 ;  /* 0x0000000454007986 */ /* 0x0007e2000c101504 */
[----:B0-----:R-:W-:-:S03]  /*93c0*/  PRMT R66, R39, 0x7632, R66 ;  /* 0x0000763227427816 */ /* 0x001fc60000000042 */
[----:B------:R-:W-:Y:S01]  /*93d0*/  STG.E.U16 [R86.64], R15 ;  /* 0x0000000f56007986 */ /* 0x000fe2000c101504 */
[----:B--2---:R-:W-:Y:S02]  /*93e0*/  PRMT R77, R30, 0x7632, R77 ;  /* 0x000076321e4d7816 */ /* 0x004fe4000000004d */
[----:B------:R-:W-:Y:S01]  /*93f0*/  FSEL R5, R42, -INF , P1 ;  /* 0xff8000002a057808 */ /* 0x000fe20000800000 */
[----:B------:R-:W-:Y:S01]  /*9400*/  STG.E.U16 [R88.64], R44 ;  /* 0x0000002c58007986 */ /* 0x000fe2000c101504 */
[----:B-1----:R-:W-:-:S03]  /*9410*/  PRMT R83, R23, 0x7632, R83 ;  /* 0x0000763217537816 */ /* 0x002fc60000000053 */
[----:B------:R-:W-:Y:S01]  /*9420*/  STG.E.U16 [R90.64], R11 ;  /* 0x0000000b5a007986 */ /* 0x000fe2000c101504 */
[----:B---3--:R-:W-:Y:S01]  /*9430*/  FSEL R4, R41, -INF , P2 ;  /* 0xff80000029047808 */ /* 0x008fe20001000000 */
[----:B------:R-:W-:Y:S01]  /*9440*/  FFMA R42, R5, 0.69314718246459960938, R2 ;  /* 0x3f317218052a7823 */ /* 0x000fe20000000002 */
[----:B------:R-:W-:Y:S01]  /*9450*/  SHF.L.U32 R2, R0, 0x2, RZ ;  /* 0x0000000200027819 */ /* 0x000fe200000006ff */
[----:B------:R-:W-:Y:S01]  /*9460*/  STG.E.U16 [R92.64], R46 ;  /* 0x0000002e5c007986 */ /* 0x000fe2000c101504 */
[----:B------:R-:W-:-:S03]  /*9470*/  IMAD.HI R5, R152, 0x4, RZ ;  /* 0x0000000498057827 */ /* 0x000fc600078e02ff */
[----:B------:R0:W-:Y:S01]  /*9480*/  STG.E.U16 [R94.64], R7 ;  /* 0x000000075e007986 */ /* 0x0001e2000c101504 */
[----:B------:R-:W-:-:S03]  /*9490*/  IMAD.HI R0, R0, 0x4, RZ ;  /* 0x0000000400007827 */ /* 0x000fc600078e02ff */
[----:B------:R-:W-:Y:S04]  /*94a0*/  STG.E.U16 [R96.64], R48 ;  /* 0x0000003060007986 */ /* 0x000fe8000c101504 */
[----:B------:R-:W-:Y:S04]  /*94b0*/  STG.E.U16 [R98.64], R20 ;  /* 0x0000001462007986 */ /* 0x000fe8000c101504 */
[----:B------:R-:W-:Y:S01]  /*94c0*/  STG.E.U16 [R100.64], R50 ;  /* 0x0000003264007986 */ /* 0x000fe2000c101504 */
[----:B0-----:R-:W-:-:S03]  /*94d0*/  FSEL R7, R40, -INF , P3 ;  /* 0xff80000028077808 */ /* 0x001fc60001800000 */
[----:B------:R-:W-:Y:S02]  /*94e0*/  STG.E.U16 [R102.64], R28 ;  /* 0x0000001c66007986 */ /* 0x000fe4000c101504 */
[----:B------:R-:W-:Y:S02]  /*94f0*/  FFMA R6, R7, 0.69314718246459960938, R24 ;  /* 0x3f31721807067823 */ /* 0x000fe40000000018 */
[----:B------:R-:W-:Y:S01]  /*9500*/  STG.E.U16 [R104.64], R52 ;  /* 0x0000003468007986 */ /* 0x000fe2000c101504 */
[----:B------:R-:W-:Y:S01]  /*9510*/  FFMA R7, R4, 0.69314718246459960938, R3 ;  /* 0x3f31721804077823 */ /* 0x000fe20000000003 */
[----:B------:R-:W-:Y:S02]  /*9520*/  LOP3.LUT R4, R174, 0xf8, RZ, 0xc0, !PT ;  /* 0x000000f8ae047812 */ /* 0x000fe400078ec0ff */
[----:B------:R-:W-:Y:S01]  /*9530*/  STG.E.U16 [R106.64], R32 ;  /* 0x000000206a007986 */ /* 0x000fe2000c101504 */
[----:B------:R-:W-:-:S03]  /*9540*/  SHF.L.U32 R3, R152, 0x2, RZ ;  /* 0x0000000298037819 */ /* 0x000fc600000006ff */
[----:B------:R-:W-:Y:S01]  /*9550*/  STG.E.U16 [R108.64], R54 ;  /* 0x000000366c007986 */ /* 0x000fe2000c101504 */
[----:B------:R-:W-:-:S03]  /*9560*/  IADD3 R2, P0, P1, R3, c[0x0][0x180], R2 ;  /* 0x0000600003027a10 */ /* 0x000fc6000791e002 */
[----:B------:R-:W-:Y:S01]  /*9570*/  STG.E.U16 [R110.64], R36 ;  /* 0x000000246e007986 */ /* 0x000fe2000c101504 */
[----:B------:R-:W-:-:S03]  /*9580*/  IADD3.X R3, R5, c[0x0][0x184], R0, P0, P1 ;  /* 0x0000610005037a10 */ /* 0x000fc600007e2400 */
[----:B------:R-:W-:Y:S04]  /*9590*/  STG.E.U16 [R112.64], R56 ;  /* 0x0000003870007986 */ /* 0x000fe8000c101504 */
        /* <DEDUP_REMOVED lines=24> */
[----:B------:R-:W-:Y:S06]  /*9720*/  BAR.SYNC.DEFER_BLOCKING 0x0 ;  /* 0x0000000000007b1d */ /* 0x000fec0000010000 */
[----:B------:R-:W-:Y:S04]  /*9730*/  STS.64 [R4], R6 ;  /* 0x0000000604007388 */ /* 0x000fe80000000a00 */
[----:B------:R-:W-:Y:S04]  /*9740*/  STS.64 [R4+0x100], R42 ;  /* 0x0001002a04007388 */ /* 0x000fe80000000a00 */
[----:B------:R-:W-:Y:S06]  /*9750*/  BAR.SYNC.DEFER_BLOCKING 0x0 ;  /* 0x0000000000007b1d */ /* 0x000fec0000010000 */
[----:B------:R-:W0:Y:S04]  /*9760*/  LDS R25, [R25] ;  /* 0x0000000019197984 */ /* 0x000e280000000800 */
[----:B0-----:R-:W-:Y:S01]  /*9770*/  STG.E [R2.64], R25 ;  /* 0x0000001902007986 */ /* 0x001fe2000c101904 */
[----:B------:R-:W-:Y:S05]  /*9780*/  EXIT ;  /* 0x000000000000794d */ /* 0x000fea0003800000 */
.L_x_3:
[----:B------:R-:W-:-:S00]  /*9790*/  BRA `(.L_x_3) ;  /* 0xfffffff000007947 */ /* 0x000fc0000383ffff */
[----:B------:R-:W-:-:S00]  /*97a0*/  NOP ;  /* 0x0000000000007918 */ /* 0x000fc00000000000 */
        /* <DEDUP_REMOVED lines=13> */
.L_x_4:


//--------------------- .nv.global.init           --------------------------
	.section	.nv.global.init,"aw",@progbits
.nv.global.init:
	.type		_$_str,@object
	.size		_$_str,(.L_0 - _$_str)
_$_str:
        /*0000*/ 	.byte	0x5f, 0x5f, 0x43, 0x55, 0x44, 0x41, 0x5f, 0x46, 0x54, 0x5a, 0x00
.L_0:


//--------------------- .nv.shared.attn_fwd       --------------------------
	.section	.nv.shared.attn_fwd,"aw",@nobits
	.sectionflags	@""
	.align	16
